//
// Generated by NVIDIA NVVM Compiler
//
// Compiler Build ID: CL-36424714
// Cuda compilation tools, release 13.0, V13.0.88
// Based on NVVM 20.0.0
//

.version 9.0
.target sm_100
.address_size 64

	// .globl	_Z14fft1DRowKernelPfS_S_ii
.extern .shared .align 16 .b8 sharedData[];
.global .align 4 .b8 __cudart_i2opi_f[24] = {65, 144, 67, 60, 153, 149, 98, 219, 192, 221, 52, 245, 209, 87, 39, 252, 41, 21, 68, 78, 110, 131, 249, 162};

.visible .entry _Z14fft1DRowKernelPfS_S_ii(
	.param .u64 .ptr .align 1 _Z14fft1DRowKernelPfS_S_ii_param_0,
	.param .u64 .ptr .align 1 _Z14fft1DRowKernelPfS_S_ii_param_1,
	.param .u64 .ptr .align 1 _Z14fft1DRowKernelPfS_S_ii_param_2,
	.param .u32 _Z14fft1DRowKernelPfS_S_ii_param_3,
	.param .u32 _Z14fft1DRowKernelPfS_S_ii_param_4
)
{
	.local .align 4 .b8 	__local_depot0[28];
	.reg .b64 	%SP;
	.reg .b64 	%SPL;
	.reg .pred 	%p<22>;
	.reg .b32 	%r<99>;
	.reg .b32 	%f<62>;
	.reg .b64 	%rd<49>;
	.reg .b64 	%fd<9>;

	mov.u64 	%SPL, __local_depot0;
	ld.param.u64 	%rd13, [_Z14fft1DRowKernelPfS_S_ii_param_0];
	ld.param.u64 	%rd14, [_Z14fft1DRowKernelPfS_S_ii_param_1];
	ld.param.u64 	%rd15, [_Z14fft1DRowKernelPfS_S_ii_param_2];
	ld.param.u32 	%r35, [_Z14fft1DRowKernelPfS_S_ii_param_3];
	ld.param.u32 	%r36, [_Z14fft1DRowKernelPfS_S_ii_param_4];
	add.u64 	%rd1, %SPL, 0;
	add.u64 	%rd2, %SPL, 0;
	mov.u32 	%r1, %tid.x;
	mov.u32 	%r38, %ntid.x;
	mov.u32 	%r39, %ctaid.x;
	mad.lo.s32 	%r2, %r38, %r39, %r1;
	mov.u32 	%r40, %tid.y;
	mov.u32 	%r41, %ntid.y;
	mov.u32 	%r42, %ctaid.y;
	mad.lo.s32 	%r43, %r41, %r42, %r40;
	setp.ge.s32 	%p1, %r2, %r35;
	setp.ge.s32 	%p2, %r43, %r36;
	or.pred  	%p3, %p1, %p2;
	@%p3 bra 	$L__BB0_21;
	cvta.to.global.u64 	%rd18, %rd13;
	mad.lo.s32 	%r4, %r35, %r43, %r2;
	mul.wide.s32 	%rd19, %r4, 4;
	add.s64 	%rd20, %rd18, %rd19;
	ld.global.f32 	%f18, [%rd20];
	shl.b32 	%r44, %r1, 2;
	mov.u32 	%r45, sharedData;
	add.s32 	%r5, %r45, %r44;
	st.shared.f32 	[%r5], %f18;
	bar.sync 	0;
	setp.lt.s32 	%p4, %r35, 1;
	mov.f32 	%f60, 0f00000000;
	mov.f32 	%f61, %f60;
	@%p4 bra 	$L__BB0_20;
	cvt.rn.f64.u32 	%fd1, %r35;
	ld.shared.f32 	%f1, [%r5];
	mov.f32 	%f61, 0f00000000;
	mov.b32 	%r90, 0;
	mov.u64 	%rd31, __cudart_i2opi_f;
	mov.f32 	%f60, %f61;
$L__BB0_3:
	cvt.rn.f64.u32 	%fd2, %r90;
	mul.f64 	%fd3, %fd2, 0dC01921FB54442D18;
	div.rn.f64 	%fd4, %fd3, %fd1;
	cvt.rn.f32.f64 	%f4, %fd4;
	mul.f32 	%f20, %f4, 0f3F22F983;
	cvt.rni.s32.f32 	%r98, %f20;
	cvt.rn.f32.s32 	%f21, %r98;
	fma.rn.f32 	%f22, %f21, 0fBFC90FDA, %f4;
	fma.rn.f32 	%f23, %f21, 0fB3A22168, %f22;
	fma.rn.f32 	%f59, %f21, 0fA7C234C5, %f23;
	abs.f32 	%f6, %f4;
	setp.ltu.f32 	%p5, %f6, 0f47CE4780;
	mov.u32 	%r94, %r98;
	mov.f32 	%f58, %f59;
	@%p5 bra 	$L__BB0_11;
	setp.neu.f32 	%p6, %f6, 0f7F800000;
	@%p6 bra 	$L__BB0_6;
	mov.f32 	%f26, 0f00000000;
	mul.rn.f32 	%f58, %f4, %f26;
	mov.b32 	%r94, 0;
	bra.uni 	$L__BB0_11;
$L__BB0_6:
	mov.b32 	%r8, %f4;
	shl.b32 	%r48, %r8, 8;
	or.b32  	%r9, %r48, -2147483648;
	mov.b64 	%rd47, 0;
	mov.b32 	%r91, 0;
	mov.u64 	%rd45, %rd31;
	mov.u64 	%rd46, %rd2;
$L__BB0_7:
	.pragma "nounroll";
	ld.global.nc.u32 	%r49, [%rd45];
	mad.wide.u32 	%rd23, %r49, %r9, %rd47;
	shr.u64 	%rd47, %rd23, 32;
	st.local.u32 	[%rd46], %rd23;
	add.s32 	%r91, %r91, 1;
	add.s64 	%rd46, %rd46, 4;
	add.s64 	%rd45, %rd45, 4;
	setp.ne.s32 	%p7, %r91, 6;
	@%p7 bra 	$L__BB0_7;
	shr.u32 	%r50, %r8, 23;
	st.local.u32 	[%rd2+24], %rd47;
	and.b32  	%r12, %r50, 31;
	and.b32  	%r51, %r50, 224;
	add.s32 	%r52, %r51, -128;
	shr.u32 	%r53, %r52, 5;
	mul.wide.u32 	%rd24, %r53, 4;
	sub.s64 	%rd9, %rd2, %rd24;
	ld.local.u32 	%r92, [%rd9+24];
	ld.local.u32 	%r93, [%rd9+20];
	setp.eq.s32 	%p8, %r12, 0;
	@%p8 bra 	$L__BB0_10;
	shf.l.wrap.b32 	%r92, %r93, %r92, %r12;
	ld.local.u32 	%r54, [%rd9+16];
	shf.l.wrap.b32 	%r93, %r54, %r93, %r12;
$L__BB0_10:
	shr.u32 	%r55, %r92, 30;
	shf.l.wrap.b32 	%r56, %r93, %r92, 2;
	shl.b32 	%r57, %r93, 2;
	shr.u32 	%r58, %r56, 31;
	add.s32 	%r59, %r58, %r55;
	neg.s32 	%r60, %r59;
	setp.lt.s32 	%p9, %r8, 0;
	selp.b32 	%r94, %r60, %r59, %p9;
	xor.b32  	%r61, %r56, %r8;
	shr.s32 	%r62, %r56, 31;
	xor.b32  	%r63, %r62, %r56;
	xor.b32  	%r64, %r62, %r57;
	cvt.u64.u32 	%rd25, %r63;
	shl.b64 	%rd26, %rd25, 32;
	cvt.u64.u32 	%rd27, %r64;
	or.b64  	%rd28, %rd26, %rd27;
	cvt.rn.f64.s64 	%fd5, %rd28;
	mul.f64 	%fd6, %fd5, 0d3BF921FB54442D19;
	cvt.rn.f32.f64 	%f24, %fd6;
	neg.f32 	%f25, %f24;
	setp.lt.s32 	%p10, %r61, 0;
	selp.f32 	%f58, %f25, %f24, %p10;
$L__BB0_11:
	setp.ltu.f32 	%p11, %f6, 0f47CE4780;
	add.s32 	%r66, %r94, 1;
	mul.rn.f32 	%f27, %f58, %f58;
	and.b32  	%r67, %r94, 1;
	setp.eq.b32 	%p12, %r67, 1;
	selp.f32 	%f28, %f58, 0f3F800000, %p12;
	fma.rn.f32 	%f29, %f27, %f28, 0f00000000;
	fma.rn.f32 	%f30, %f27, 0f37CBAC00, 0fBAB607ED;
	selp.f32 	%f31, 0fB94D4153, %f30, %p12;
	selp.f32 	%f32, 0f3C0885E4, 0f3D2AAABB, %p12;
	fma.rn.f32 	%f33, %f31, %f27, %f32;
	selp.f32 	%f34, 0fBE2AAAA8, 0fBEFFFFFF, %p12;
	fma.rn.f32 	%f35, %f33, %f27, %f34;
	fma.rn.f32 	%f36, %f35, %f29, %f28;
	and.b32  	%r68, %r66, 2;
	setp.eq.s32 	%p13, %r68, 0;
	mov.f32 	%f37, 0f00000000;
	sub.f32 	%f38, %f37, %f36;
	selp.f32 	%f39, %f36, %f38, %p13;
	fma.rn.f32 	%f60, %f1, %f39, %f60;
	@%p11 bra 	$L__BB0_19;
	setp.neu.f32 	%p14, %f6, 0f7F800000;
	@%p14 bra 	$L__BB0_14;
	mov.f32 	%f42, 0f00000000;
	mul.rn.f32 	%f59, %f4, %f42;
	mov.b32 	%r98, 0;
	bra.uni 	$L__BB0_19;
$L__BB0_14:
	mov.b32 	%r21, %f4;
	shl.b32 	%r70, %r21, 8;
	or.b32  	%r22, %r70, -2147483648;
	mov.b64 	%rd48, 0;
	mov.b32 	%r95, 0;
$L__BB0_15:
	.pragma "nounroll";
	mul.wide.u32 	%rd30, %r95, 4;
	add.s64 	%rd32, %rd31, %rd30;
	ld.global.nc.u32 	%r71, [%rd32];
	mad.wide.u32 	%rd33, %r71, %r22, %rd48;
	shr.u64 	%rd48, %rd33, 32;
	add.s64 	%rd34, %rd1, %rd30;
	st.local.u32 	[%rd34], %rd33;
	add.s32 	%r95, %r95, 1;
	setp.ne.s32 	%p15, %r95, 6;
	@%p15 bra 	$L__BB0_15;
	shr.u32 	%r72, %r21, 23;
	st.local.u32 	[%rd1+24], %rd48;
	and.b32  	%r25, %r72, 31;
	and.b32  	%r73, %r72, 224;
	add.s32 	%r74, %r73, -128;
	shr.u32 	%r75, %r74, 5;
	mul.wide.u32 	%rd35, %r75, 4;
	sub.s64 	%rd12, %rd1, %rd35;
	ld.local.u32 	%r96, [%rd12+24];
	ld.local.u32 	%r97, [%rd12+20];
	setp.eq.s32 	%p16, %r25, 0;
	@%p16 bra 	$L__BB0_18;
	shf.l.wrap.b32 	%r96, %r97, %r96, %r25;
	ld.local.u32 	%r76, [%rd12+16];
	shf.l.wrap.b32 	%r97, %r76, %r97, %r25;
$L__BB0_18:
	shr.u32 	%r77, %r96, 30;
	shf.l.wrap.b32 	%r78, %r97, %r96, 2;
	shl.b32 	%r79, %r97, 2;
	shr.u32 	%r80, %r78, 31;
	add.s32 	%r81, %r80, %r77;
	neg.s32 	%r82, %r81;
	setp.lt.s32 	%p17, %r21, 0;
	selp.b32 	%r98, %r82, %r81, %p17;
	xor.b32  	%r83, %r78, %r21;
	shr.s32 	%r84, %r78, 31;
	xor.b32  	%r85, %r84, %r78;
	xor.b32  	%r86, %r84, %r79;
	cvt.u64.u32 	%rd36, %r85;
	shl.b64 	%rd37, %rd36, 32;
	cvt.u64.u32 	%rd38, %r86;
	or.b64  	%rd39, %rd37, %rd38;
	cvt.rn.f64.s64 	%fd7, %rd39;
	mul.f64 	%fd8, %fd7, 0d3BF921FB54442D19;
	cvt.rn.f32.f64 	%f40, %fd8;
	neg.f32 	%f41, %f40;
	setp.lt.s32 	%p18, %r83, 0;
	selp.f32 	%f59, %f41, %f40, %p18;
$L__BB0_19:
	mul.rn.f32 	%f43, %f59, %f59;
	and.b32  	%r88, %r98, 1;
	setp.eq.b32 	%p19, %r88, 1;
	selp.f32 	%f44, 0f3F800000, %f59, %p19;
	fma.rn.f32 	%f45, %f43, %f44, 0f00000000;
	fma.rn.f32 	%f46, %f43, 0f37CBAC00, 0fBAB607ED;
	selp.f32 	%f47, %f46, 0fB94D4153, %p19;
	selp.f32 	%f48, 0f3D2AAABB, 0f3C0885E4, %p19;
	fma.rn.f32 	%f49, %f47, %f43, %f48;
	selp.f32 	%f50, 0fBEFFFFFF, 0fBE2AAAA8, %p19;
	fma.rn.f32 	%f51, %f49, %f43, %f50;
	fma.rn.f32 	%f52, %f51, %f45, %f44;
	and.b32  	%r89, %r98, 2;
	setp.eq.s32 	%p20, %r89, 0;
	mov.f32 	%f53, 0f00000000;
	sub.f32 	%f54, %f53, %f52;
	selp.f32 	%f55, %f52, %f54, %p20;
	fma.rn.f32 	%f61, %f1, %f55, %f61;
	add.s32 	%r90, %r90, 1;
	setp.ne.s32 	%p21, %r90, %r35;
	@%p21 bra 	$L__BB0_3;
$L__BB0_20:
	cvta.to.global.u64 	%rd40, %rd14;
	mul.wide.s32 	%rd41, %r4, 4;
	add.s64 	%rd42, %rd40, %rd41;
	st.global.f32 	[%rd42], %f60;
	cvta.to.global.u64 	%rd43, %rd15;
	add.s64 	%rd44, %rd43, %rd41;
	st.global.f32 	[%rd44], %f61;
$L__BB0_21:
	ret;

}
	// .globl	_Z14fft1DColKernelPfS_S_ii
.visible .entry _Z14fft1DColKernelPfS_S_ii(
	.param .u64 .ptr .align 1 _Z14fft1DColKernelPfS_S_ii_param_0,
	.param .u64 .ptr .align 1 _Z14fft1DColKernelPfS_S_ii_param_1,
	.param .u64 .ptr .align 1 _Z14fft1DColKernelPfS_S_ii_param_2,
	.param .u32 _Z14fft1DColKernelPfS_S_ii_param_3,
	.param .u32 _Z14fft1DColKernelPfS_S_ii_param_4
)
{
	.local .align 4 .b8 	__local_depot1[28];
	.reg .b64 	%SP;
	.reg .b64 	%SPL;
	.reg .pred 	%p<21>;
	.reg .b32 	%r<99>;
	.reg .b32 	%f<57>;
	.reg .b64 	%rd<49>;
	.reg .b64 	%fd<9>;

	mov.u64 	%SPL, __local_depot1;
	ld.param.u64 	%rd13, [_Z14fft1DColKernelPfS_S_ii_param_0];
	ld.param.u64 	%rd14, [_Z14fft1DColKernelPfS_S_ii_param_1];
	ld.param.u64 	%rd15, [_Z14fft1DColKernelPfS_S_ii_param_2];
	ld.param.u32 	%r34, [_Z14fft1DColKernelPfS_S_ii_param_3];
	ld.param.u32 	%r36, [_Z14fft1DColKernelPfS_S_ii_param_4];
	add.u64 	%rd1, %SPL, 0;
	add.u64 	%rd2, %SPL, 0;
	mov.u32 	%r37, %tid.x;
	mov.u32 	%r38, %ntid.x;
	mov.u32 	%r39, %ctaid.x;
	mad.lo.s32 	%r1, %r38, %r39, %r37;
	mov.u32 	%r2, %tid.y;
	mov.u32 	%r40, %ntid.y;
	mov.u32 	%r41, %ctaid.y;
	mad.lo.s32 	%r42, %r40, %r41, %r2;
	setp.ge.s32 	%p1, %r1, %r34;
	setp.ge.s32 	%p2, %r42, %r36;
	or.pred  	%p3, %p1, %p2;
	@%p3 bra 	$L__BB1_20;
	cvta.to.global.u64 	%rd18, %rd13;
	mad.lo.s32 	%r4, %r34, %r42, %r1;
	mul.wide.s32 	%rd19, %r4, 4;
	add.s64 	%rd20, %rd18, %rd19;
	ld.global.f32 	%f16, [%rd20];
	shl.b32 	%r44, %r2, 2;
	mov.u32 	%r45, sharedData;
	add.s32 	%r46, %r45, %r44;
	st.shared.f32 	[%r46], %f16;
	bar.sync 	0;
	cvt.rn.f64.u32 	%fd1, %r36;
	ld.shared.f32 	%f1, [%r46];
	mov.f32 	%f53, 0f00000000;
	mov.b32 	%r90, 0;
	mov.u64 	%rd31, __cudart_i2opi_f;
	mov.f32 	%f54, %f53;
$L__BB1_2:
	cvt.rn.f64.u32 	%fd2, %r90;
	mul.f64 	%fd3, %fd2, 0dC01921FB54442D18;
	div.rn.f64 	%fd4, %fd3, %fd1;
	cvt.rn.f32.f64 	%f4, %fd4;
	mul.f32 	%f17, %f4, 0f3F22F983;
	cvt.rni.s32.f32 	%r98, %f17;
	cvt.rn.f32.s32 	%f18, %r98;
	fma.rn.f32 	%f19, %f18, 0fBFC90FDA, %f4;
	fma.rn.f32 	%f20, %f18, 0fB3A22168, %f19;
	fma.rn.f32 	%f56, %f18, 0fA7C234C5, %f20;
	abs.f32 	%f6, %f4;
	setp.ltu.f32 	%p4, %f6, 0f47CE4780;
	mov.u32 	%r94, %r98;
	mov.f32 	%f55, %f56;
	@%p4 bra 	$L__BB1_10;
	setp.neu.f32 	%p5, %f6, 0f7F800000;
	@%p5 bra 	$L__BB1_5;
	mov.f32 	%f23, 0f00000000;
	mul.rn.f32 	%f55, %f4, %f23;
	mov.b32 	%r94, 0;
	bra.uni 	$L__BB1_10;
$L__BB1_5:
	mov.b32 	%r7, %f4;
	shl.b32 	%r48, %r7, 8;
	or.b32  	%r8, %r48, -2147483648;
	mov.b64 	%rd47, 0;
	mov.b32 	%r91, 0;
	mov.u64 	%rd45, __cudart_i2opi_f;
	mov.u64 	%rd46, %rd2;
$L__BB1_6:
	.pragma "nounroll";
	ld.global.nc.u32 	%r49, [%rd45];
	mad.wide.u32 	%rd23, %r49, %r8, %rd47;
	shr.u64 	%rd47, %rd23, 32;
	st.local.u32 	[%rd46], %rd23;
	add.s32 	%r91, %r91, 1;
	add.s64 	%rd46, %rd46, 4;
	add.s64 	%rd45, %rd45, 4;
	setp.ne.s32 	%p6, %r91, 6;
	@%p6 bra 	$L__BB1_6;
	shr.u32 	%r50, %r7, 23;
	st.local.u32 	[%rd2+24], %rd47;
	and.b32  	%r11, %r50, 31;
	and.b32  	%r51, %r50, 224;
	add.s32 	%r52, %r51, -128;
	shr.u32 	%r53, %r52, 5;
	mul.wide.u32 	%rd24, %r53, 4;
	sub.s64 	%rd9, %rd2, %rd24;
	ld.local.u32 	%r92, [%rd9+24];
	ld.local.u32 	%r93, [%rd9+20];
	setp.eq.s32 	%p7, %r11, 0;
	@%p7 bra 	$L__BB1_9;
	shf.l.wrap.b32 	%r92, %r93, %r92, %r11;
	ld.local.u32 	%r54, [%rd9+16];
	shf.l.wrap.b32 	%r93, %r54, %r93, %r11;
$L__BB1_9:
	shr.u32 	%r55, %r92, 30;
	shf.l.wrap.b32 	%r56, %r93, %r92, 2;
	shl.b32 	%r57, %r93, 2;
	shr.u32 	%r58, %r56, 31;
	add.s32 	%r59, %r58, %r55;
	neg.s32 	%r60, %r59;
	setp.lt.s32 	%p8, %r7, 0;
	selp.b32 	%r94, %r60, %r59, %p8;
	xor.b32  	%r61, %r56, %r7;
	shr.s32 	%r62, %r56, 31;
	xor.b32  	%r63, %r62, %r56;
	xor.b32  	%r64, %r62, %r57;
	cvt.u64.u32 	%rd25, %r63;
	shl.b64 	%rd26, %rd25, 32;
	cvt.u64.u32 	%rd27, %r64;
	or.b64  	%rd28, %rd26, %rd27;
	cvt.rn.f64.s64 	%fd5, %rd28;
	mul.f64 	%fd6, %fd5, 0d3BF921FB54442D19;
	cvt.rn.f32.f64 	%f21, %fd6;
	neg.f32 	%f22, %f21;
	setp.lt.s32 	%p9, %r61, 0;
	selp.f32 	%f55, %f22, %f21, %p9;
$L__BB1_10:
	setp.ltu.f32 	%p10, %f6, 0f47CE4780;
	add.s32 	%r66, %r94, 1;
	mul.rn.f32 	%f24, %f55, %f55;
	and.b32  	%r67, %r94, 1;
	setp.eq.b32 	%p11, %r67, 1;
	selp.f32 	%f25, %f55, 0f3F800000, %p11;
	fma.rn.f32 	%f26, %f24, %f25, 0f00000000;
	fma.rn.f32 	%f27, %f24, 0f37CBAC00, 0fBAB607ED;
	selp.f32 	%f28, 0fB94D4153, %f27, %p11;
	selp.f32 	%f29, 0f3C0885E4, 0f3D2AAABB, %p11;
	fma.rn.f32 	%f30, %f28, %f24, %f29;
	selp.f32 	%f31, 0fBE2AAAA8, 0fBEFFFFFF, %p11;
	fma.rn.f32 	%f32, %f30, %f24, %f31;
	fma.rn.f32 	%f33, %f32, %f26, %f25;
	and.b32  	%r68, %r66, 2;
	setp.eq.s32 	%p12, %r68, 0;
	mov.f32 	%f34, 0f00000000;
	sub.f32 	%f35, %f34, %f33;
	selp.f32 	%f36, %f33, %f35, %p12;
	fma.rn.f32 	%f54, %f1, %f36, %f54;
	@%p10 bra 	$L__BB1_18;
	setp.neu.f32 	%p13, %f6, 0f7F800000;
	@%p13 bra 	$L__BB1_13;
	mov.f32 	%f39, 0f00000000;
	mul.rn.f32 	%f56, %f4, %f39;
	mov.b32 	%r98, 0;
	bra.uni 	$L__BB1_18;
$L__BB1_13:
	mov.b32 	%r20, %f4;
	shl.b32 	%r70, %r20, 8;
	or.b32  	%r21, %r70, -2147483648;
	mov.b64 	%rd48, 0;
	mov.b32 	%r95, 0;
$L__BB1_14:
	.pragma "nounroll";
	mul.wide.u32 	%rd30, %r95, 4;
	add.s64 	%rd32, %rd31, %rd30;
	ld.global.nc.u32 	%r71, [%rd32];
	mad.wide.u32 	%rd33, %r71, %r21, %rd48;
	shr.u64 	%rd48, %rd33, 32;
	add.s64 	%rd34, %rd1, %rd30;
	st.local.u32 	[%rd34], %rd33;
	add.s32 	%r95, %r95, 1;
	setp.ne.s32 	%p14, %r95, 6;
	@%p14 bra 	$L__BB1_14;
	shr.u32 	%r72, %r20, 23;
	st.local.u32 	[%rd1+24], %rd48;
	and.b32  	%r24, %r72, 31;
	and.b32  	%r73, %r72, 224;
	add.s32 	%r74, %r73, -128;
	shr.u32 	%r75, %r74, 5;
	mul.wide.u32 	%rd35, %r75, 4;
	sub.s64 	%rd12, %rd1, %rd35;
	ld.local.u32 	%r96, [%rd12+24];
	ld.local.u32 	%r97, [%rd12+20];
	setp.eq.s32 	%p15, %r24, 0;
	@%p15 bra 	$L__BB1_17;
	shf.l.wrap.b32 	%r96, %r97, %r96, %r24;
	ld.local.u32 	%r76, [%rd12+16];
	shf.l.wrap.b32 	%r97, %r76, %r97, %r24;
$L__BB1_17:
	shr.u32 	%r77, %r96, 30;
	shf.l.wrap.b32 	%r78, %r97, %r96, 2;
	shl.b32 	%r79, %r97, 2;
	shr.u32 	%r80, %r78, 31;
	add.s32 	%r81, %r80, %r77;
	neg.s32 	%r82, %r81;
	setp.lt.s32 	%p16, %r20, 0;
	selp.b32 	%r98, %r82, %r81, %p16;
	xor.b32  	%r83, %r78, %r20;
	shr.s32 	%r84, %r78, 31;
	xor.b32  	%r85, %r84, %r78;
	xor.b32  	%r86, %r84, %r79;
	cvt.u64.u32 	%rd36, %r85;
	shl.b64 	%rd37, %rd36, 32;
	cvt.u64.u32 	%rd38, %r86;
	or.b64  	%rd39, %rd37, %rd38;
	cvt.rn.f64.s64 	%fd7, %rd39;
	mul.f64 	%fd8, %fd7, 0d3BF921FB54442D19;
	cvt.rn.f32.f64 	%f37, %fd8;
	neg.f32 	%f38, %f37;
	setp.lt.s32 	%p17, %r83, 0;
	selp.f32 	%f56, %f38, %f37, %p17;
$L__BB1_18:
	mul.rn.f32 	%f40, %f56, %f56;
	and.b32  	%r88, %r98, 1;
	setp.eq.b32 	%p18, %r88, 1;
	selp.f32 	%f41, 0f3F800000, %f56, %p18;
	fma.rn.f32 	%f42, %f40, %f41, 0f00000000;
	fma.rn.f32 	%f43, %f40, 0f37CBAC00, 0fBAB607ED;
	selp.f32 	%f44, %f43, 0fB94D4153, %p18;
	selp.f32 	%f45, 0f3D2AAABB, 0f3C0885E4, %p18;
	fma.rn.f32 	%f46, %f44, %f40, %f45;
	selp.f32 	%f47, 0fBEFFFFFF, 0fBE2AAAA8, %p18;
	fma.rn.f32 	%f48, %f46, %f40, %f47;
	fma.rn.f32 	%f49, %f48, %f42, %f41;
	and.b32  	%r89, %r98, 2;
	setp.eq.s32 	%p19, %r89, 0;
	mov.f32 	%f50, 0f00000000;
	sub.f32 	%f51, %f50, %f49;
	selp.f32 	%f52, %f49, %f51, %p19;
	fma.rn.f32 	%f53, %f1, %f52, %f53;
	add.s32 	%r90, %r90, 1;
	setp.ne.s32 	%p20, %r90, %r36;
	@%p20 bra 	$L__BB1_2;
	cvta.to.global.u64 	%rd40, %rd14;
	mul.wide.s32 	%rd41, %r4, 4;
	add.s64 	%rd42, %rd40, %rd41;
	st.global.f32 	[%rd42], %f54;
	cvta.to.global.u64 	%rd43, %rd15;
	add.s64 	%rd44, %rd43, %rd41;
	st.global.f32 	[%rd44], %f53;
$L__BB1_20:
	ret;

}


// ===== COMPILED SASS (sm_100) =====

	.target	sm_100

	.elftype	@"ET_EXEC"


//--------------------- .note.nv.tkinfo           --------------------------
	.section	.note.nv.tkinfo,"",@"SHT_NOTE"
	.sectionflags	@"SHF_NOTE_NV_TKINFO"
	.tkinfo
        /*0018*/ 	.word	0x00000002
        /*0030*/ 	.string	""
        /*0030*/ 	.string	"ptxas"
        /*0030*/ 	.string	"Cuda compilation tools, release 13.0, V13.0.88"
        /*0030*/ 	.string	"Build cuda_13.0.r13.0/compiler.36424714_0"
        /*0030*/ 	.string	"-arch sm_100 -m 64 "



//--------------------- .note.nv.cuinfo           --------------------------
	.section	.note.nv.cuinfo,"",@"SHT_NOTE"
	.sectionflags	@"SHF_NOTE_NV_CUINFO"
        /*0018*/ 	.short	0x0002
        /*001a*/ 	.short	0x0064
        /*001c*/ 	.short	0x0082
	.zero		2


//--------------------- .nv.info                  --------------------------
	.section	.nv.info,"",@"SHT_CUDA_INFO"
	.align	4


	//----- nvinfo : EIATTR_REGCOUNT
	.align		4
        /*0000*/ 	.byte	0x04, 0x2f
        /*0002*/ 	.short	(.L_2 - .L_1)
	.align		4
.L_1:
        /*0004*/ 	.word	index@(_Z14fft1DRowKernelPfS_S_ii)
        /*0008*/ 	.word	0x0000001c


	//----- nvinfo : EIATTR_FRAME_SIZE
	.align		4
.L_2:
        /*000c*/ 	.byte	0x04, 0x11
        /*000e*/ 	.short	(.L_4 - .L_3)
	.align		4
.L_3:
        /*0010*/ 	.word	index@($__internal_1_$__cuda_sm20_div_rn_f64_full)
        /*0014*/ 	.word	0x00000020


	//----- nvinfo : EIATTR_FRAME_SIZE
	.align		4
.L_4:
        /*0018*/ 	.byte	0x04, 0x11
        /*001a*/ 	.short	(.L_6 - .L_5)
	.align		4
.L_5:
        /*001c*/ 	.word	index@(_Z14fft1DRowKernelPfS_S_ii)
        /*0020*/ 	.word	0x00000020


	//----- nvinfo : EIATTR_REGCOUNT
	.align		4
.L_6:
        /*0024*/ 	.byte	0x04, 0x2f
        /*0026*/ 	.short	(.L_8 - .L_7)
	.align		4
.L_7:
        /*0028*/ 	.word	index@(_Z14fft1DColKernelPfS_S_ii)
        /*002c*/ 	.word	0x0000001c


	//----- nvinfo : EIATTR_FRAME_SIZE
	.align		4
.L_8:
        /*0030*/ 	.byte	0x04, 0x11
        /*0032*/ 	.short	(.L_10 - .L_9)
	.align		4
.L_9:
        /*0034*/ 	.word	index@($__internal_0_$__cuda_sm20_div_rn_f64_full)
        /*0038*/ 	.word	0x00000020


	//----- nvinfo : EIATTR_FRAME_SIZE
	.align		4
.L_10:
        /*003c*/ 	.byte	0x04, 0x11
        /*003e*/ 	.short	(.L_12 - .L_11)
	.align		4
.L_11:
        /*0040*/ 	.word	index@(_Z14fft1DColKernelPfS_S_ii)
        /*0044*/ 	.word	0x00000020


	//----- nvinfo : EIATTR_MIN_STACK_SIZE
	.align		4
.L_12:
        /*0048*/ 	.byte	0x04, 0x12
        /*004a*/ 	.short	(.L_14 - .L_13)
	.align		4
.L_13:
        /*004c*/ 	.word	index@(_Z14fft1DColKernelPfS_S_ii)
        /*0050*/ 	.word	0x00000020


	//----- nvinfo : EIATTR_MIN_STACK_SIZE
	.align		4
.L_14:
        /*0054*/ 	.byte	0x04, 0x12
        /*0056*/ 	.short	(.L_16 - .L_15)
	.align		4
.L_15:
        /*0058*/ 	.word	index@(_Z14fft1DRowKernelPfS_S_ii)
        /*005c*/ 	.word	0x00000020
.L_16:


//--------------------- .nv.compat                --------------------------
	.section	.nv.compat,"",@"SHT_CUDA_COMPAT_INFO"
	.align	4
        /*0000*/ 	.byte	0x02, 0x09, 0x00, 0x00, 0x02, 0x02, 0x01, 0x00, 0x02, 0x05, 0x05, 0x00, 0x03, 0x07, 0x01, 0x01
        /*0010*/ 	.byte	0x02, 0x03, 0x00, 0x00, 0x02, 0x06, 0x01, 0x00, 0x04, 0x0b, 0x08, 0x00, 0x01, 0x00, 0x00, 0x00
        /*0020*/ 	.byte	0x00, 0x00, 0x00, 0x00


//--------------------- .nv.info._Z14fft1DColKernelPfS_S_ii --------------------------
	.section	.nv.info._Z14fft1DColKernelPfS_S_ii,"",@"SHT_CUDA_INFO"
	.sectionflags	@""
	.align	4


	//----- nvinfo : EIATTR_CUDA_API_VERSION
	.align		4
        /*0000*/ 	.byte	0x04, 0x37
        /*0002*/ 	.short	(.L_18 - .L_17)
.L_17:
        /*0004*/ 	.word	0x00000082


	//----- nvinfo : EIATTR_KPARAM_INFO
	.align		4
.L_18:
        /*0008*/ 	.byte	0x04, 0x17
        /*000a*/ 	.short	(.L_20 - .L_19)
.L_19:
        /*000c*/ 	.word	0x00000000
        /*0010*/ 	.short	0x0004
        /*0012*/ 	.short	0x001c
        /*0014*/ 	.byte	0x00, 0xf0, 0x11, 0x00


	//----- nvinfo : EIATTR_KPARAM_INFO
	.align		4
.L_20:
        /*0018*/ 	.byte	0x04, 0x17
        /*001a*/ 	.short	(.L_22 - .L_21)
.L_21:
        /*001c*/ 	.word	0x00000000
        /*0020*/ 	.short	0x0003
        /*0022*/ 	.short	0x0018
        /*0024*/ 	.byte	0x00, 0xf0, 0x11, 0x00


	//----- nvinfo : EIATTR_KPARAM_INFO
	.align		4
.L_22:
        /*0028*/ 	.byte	0x04, 0x17
        /*002a*/ 	.short	(.L_24 - .L_23)
.L_23:
        /*002c*/ 	.word	0x00000000
        /*0030*/ 	.short	0x0002
        /*0032*/ 	.short	0x0010
        /*0034*/ 	.byte	0x00, 0xf5, 0x21, 0x00


	//----- nvinfo : EIATTR_KPARAM_INFO
	.align		4
.L_24:
        /*0038*/ 	.byte	0x04, 0x17
        /*003a*/ 	.short	(.L_26 - .L_25)
.L_25:
        /*003c*/ 	.word	0x00000000
        /*0040*/ 	.short	0x0001
        /*0042*/ 	.short	0x0008
        /*0044*/ 	.byte	0x00, 0xf5, 0x21, 0x00


	//----- nvinfo : EIATTR_KPARAM_INFO
	.align		4
.L_26:
        /*0048*/ 	.byte	0x04, 0x17
        /*004a*/ 	.short	(.L_28 - .L_27)
.L_27:
        /*004c*/ 	.word	0x00000000
        /*0050*/ 	.short	0x0000
        /*0052*/ 	.short	0x0000
        /*0054*/ 	.byte	0x00, 0xf5, 0x21, 0x00


	//----- nvinfo : EIATTR_SPARSE_MMA_MASK
	.align		4
.L_28:
        /*0058*/ 	.byte	0x03, 0x50
        /*005a*/ 	.short	0x0000


	//----- nvinfo : EIATTR_MAXREG_COUNT
	.align		4
        /*005c*/ 	.byte	0x03, 0x1b
        /*005e*/ 	.short	0x00ff


	//----- nvinfo : EIATTR_NUM_BARRIERS
	.align		4
        /*0060*/ 	.byte	0x02, 0x4c
        /*0062*/ 	.byte	0x01
	.zero		1


	//----- nvinfo : EIATTR_MERCURY_ISA_VERSION
	.align		4
        /*0064*/ 	.byte	0x03, 0x5f
        /*0066*/ 	.short	0x0101


	//----- nvinfo : EIATTR_VRC_CTA_INIT_COUNT
	.align		4
        /*0068*/ 	.byte	0x02, 0x4a
	.zero		1
	.zero		1


	//----- nvinfo : EIATTR_EXIT_INSTR_OFFSETS
	.align		4
        /*006c*/ 	.byte	0x04, 0x1c
        /*006e*/ 	.short	(.L_30 - .L_29)


	//   ....[0]....
.L_29:
        /*0070*/ 	.word	0x000000d0


	//   ....[1]....
        /*0074*/ 	.word	0x00000d70


	//----- nvinfo : EIATTR_CRS_STACK_SIZE
	.align		4
.L_30:
        /*0078*/ 	.byte	0x04, 0x1e
        /*007a*/ 	.short	(.L_32 - .L_31)
.L_31:
        /*007c*/ 	.word	0x00000000


	//----- nvinfo : EIATTR_CBANK_PARAM_SIZE
	.align		4
.L_32:
        /*0080*/ 	.byte	0x03, 0x19
        /*0082*/ 	.short	0x0020


	//----- nvinfo : EIATTR_PARAM_CBANK
	.align		4
        /*0084*/ 	.byte	0x04, 0x0a
        /*0086*/ 	.short	(.L_34 - .L_33)
	.align		4
.L_33:
        /*0088*/ 	.word	index@(.nv.constant0._Z14fft1DColKernelPfS_S_ii)
        /*008c*/ 	.short	0x0380
        /*008e*/ 	.short	0x0020


	//----- nvinfo : EIATTR_SW_WAR
	.align		4
.L_34:
        /*0090*/ 	.byte	0x04, 0x36
        /*0092*/ 	.short	(.L_36 - .L_35)
.L_35:
        /*0094*/ 	.word	0x00000008
.L_36:


//--------------------- .nv.info._Z14fft1DRowKernelPfS_S_ii --------------------------
	.section	.nv.info._Z14fft1DRowKernelPfS_S_ii,"",@"SHT_CUDA_INFO"
	.sectionflags	@""
	.align	4


	//----- nvinfo : EIATTR_CUDA_API_VERSION
	.align		4
        /*0000*/ 	.byte	0x04, 0x37
        /*0002*/ 	.short	(.L_38 - .L_37)
.L_37:
        /*0004*/ 	.word	0x00000082


	//----- nvinfo : EIATTR_KPARAM_INFO
	.align		4
.L_38:
        /*0008*/ 	.byte	0x04, 0x17
        /*000a*/ 	.short	(.L_40 - .L_39)
.L_39:
        /*000c*/ 	.word	0x00000000
        /*0010*/ 	.short	0x0004
        /*0012*/ 	.short	0x001c
        /*0014*/ 	.byte	0x00, 0xf0, 0x11, 0x00


	//----- nvinfo : EIATTR_KPARAM_INFO
	.align		4
.L_40:
        /*0018*/ 	.byte	0x04, 0x17
        /*001a*/ 	.short	(.L_42 - .L_41)
.L_41:
        /*001c*/ 	.word	0x00000000
        /*0020*/ 	.short	0x0003
        /*0022*/ 	.short	0x0018
        /*0024*/ 	.byte	0x00, 0xf0, 0x11, 0x00


	//----- nvinfo : EIATTR_KPARAM_INFO
	.align		4
.L_42:
        /*0028*/ 	.byte	0x04, 0x17
        /*002a*/ 	.short	(.L_44 - .L_43)
.L_43:
        /*002c*/ 	.word	0x00000000
        /*0030*/ 	.short	0x0002
        /*0032*/ 	.short	0x0010
        /*0034*/ 	.byte	0x00, 0xf5, 0x21, 0x00


	//----- nvinfo : EIATTR_KPARAM_INFO
	.align		4
.L_44:
        /*0038*/ 	.byte	0x04, 0x17
        /*003a*/ 	.short	(.L_46 - .L_45)
.L_45:
        /*003c*/ 	.word	0x00000000
        /*0040*/ 	.short	0x0001
        /*0042*/ 	.short	0x0008
        /*0044*/ 	.byte	0x00, 0xf5, 0x21, 0x00


	//----- nvinfo : EIATTR_KPARAM_INFO
	.align		4
.L_46:
        /*0048*/ 	.byte	0x04, 0x17
        /*004a*/ 	.short	(.L_48 - .L_47)
.L_47:
        /*004c*/ 	.word	0x00000000
        /*0050*/ 	.short	0x0000
        /*0052*/ 	.short	0x0000
        /*0054*/ 	.byte	0x00, 0xf5, 0x21, 0x00


	//----- nvinfo : EIATTR_SPARSE_MMA_MASK
	.align		4
.L_48:
        /*0058*/ 	.byte	0x03, 0x50
        /*005a*/ 	.short	0x0000


	//----- nvinfo : EIATTR_MAXREG_COUNT
	.align		4
        /*005c*/ 	.byte	0x03, 0x1b
        /*005e*/ 	.short	0x00ff


	//----- nvinfo : EIATTR_NUM_BARRIERS
	.align		4
        /*0060*/ 	.byte	0x02, 0x4c
        /*0062*/ 	.byte	0x01
	.zero		1


	//----- nvinfo : EIATTR_MERCURY_ISA_VERSION
	.align		4
        /*0064*/ 	.byte	0x03, 0x5f
        /*0066*/ 	.short	0x0101


	//----- nvinfo : EIATTR_VRC_CTA_INIT_COUNT
	.align		4
        /*0068*/ 	.byte	0x02, 0x4a
	.zero		1
	.zero		1


	//----- nvinfo : EIATTR_EXIT_INSTR_OFFSETS
	.align		4
        /*006c*/ 	.byte	0x04, 0x1c
        /*006e*/ 	.short	(.L_50 - .L_49)


	//   ....[0]....
.L_49:
        /*0070*/ 	.word	0x000000d0


	//   ....[1]....
        /*0074*/ 	.word	0x00000db0


	//----- nvinfo : EIATTR_CRS_STACK_SIZE
	.align		4
.L_50:
        /*0078*/ 	.byte	0x04, 0x1e
        /*007a*/ 	.short	(.L_52 - .L_51)
.L_51:
        /*007c*/ 	.word	0x00000000


	//----- nvinfo : EIATTR_CBANK_PARAM_SIZE
	.align		4
.L_52:
        /*0080*/ 	.byte	0x03, 0x19
        /*0082*/ 	.short	0x0020


	//----- nvinfo : EIATTR_PARAM_CBANK
	.align		4
        /*0084*/ 	.byte	0x04, 0x0a
        /*0086*/ 	.short	(.L_54 - .L_53)
	.align		4
.L_53:
        /*0088*/ 	.word	index@(.nv.constant0._Z14fft1DRowKernelPfS_S_ii)
        /*008c*/ 	.short	0x0380
        /*008e*/ 	.short	0x0020


	//----- nvinfo : EIATTR_SW_WAR
	.align		4
.L_54:
        /*0090*/ 	.byte	0x04, 0x36
        /*0092*/ 	.short	(.L_56 - .L_55)
.L_55:
        /*0094*/ 	.word	0x00000008
.L_56:


//--------------------- .nv.callgraph             --------------------------
	.section	.nv.callgraph,"",@"SHT_CUDA_CALLGRAPH"
	.align	4
	.sectionentsize	8
	.align		4
        /*0000*/ 	.word	0x00000000
	.align		4
        /*0004*/ 	.word	0xffffffff
	.align		4
        /*0008*/ 	.word	0x00000000
	.align		4
        /*000c*/ 	.word	0xfffffffe
	.align		4
        /*0010*/ 	.word	0x00000000
	.align		4
        /*0014*/ 	.word	0xfffffffd
	.align		4
        /*0018*/ 	.word	0x00000000
	.align		4
        /*001c*/ 	.word	0xfffffffc


//--------------------- .nv.constant4             --------------------------
	.section	.nv.constant4,"a",@progbits
	.align	8
	.align		8
.nv.constant4:
        /*0000*/ 	.dword	__cudart_i2opi_f


//--------------------- .text._Z14fft1DColKernelPfS_S_ii --------------------------
	.section	.text._Z14fft1DColKernelPfS_S_ii,"ax",@progbits
	.align	128
        .global         _Z14fft1DColKernelPfS_S_ii
        .type           _Z14fft1DColKernelPfS_S_ii,@function
        .size           _Z14fft1DColKernelPfS_S_ii,(.L_x_25 - _Z14fft1DColKernelPfS_S_ii)
        .other          _Z14fft1DColKernelPfS_S_ii,@"STO_CUDA_ENTRY STV_DEFAULT"
_Z14fft1DColKernelPfS_S_ii:
.text._Z14fft1DColKernelPfS_S_ii:
[----:B------:R-:W0:Y:S01]  /*0000*/  LDC R1, c[0x0][0x37c] ;  /* 0x0000df00ff017b82 */ /* 0x000e220000000800 */
[----:B------:R-:W1:Y:S01]  /*0010*/  S2R R11, SR_TID.Y ;  /* 0x00000000000b7919 */ /* 0x000e620000002200 */
[----:B------:R-:W2:Y:S01]  /*0020*/  LDCU UR4, c[0x0][0x360] ;  /* 0x00006c00ff0477ac */ /* 0x000ea20008000800 */
[----:B0-----:R-:W-:Y:S01]  /*0030*/  VIADD R1, R1, 0xffffffe0 ;  /* 0xffffffe001017836 */ /* 0x001fe20000000000 */
[----:B------:R-:W1:Y:S01]  /*0040*/  S2R R0, SR_CTAID.Y ;  /* 0x0000000000007919 */ /* 0x000e620000002600 */
[----:B------:R-:W1:Y:S01]  /*0050*/  LDCU UR5, c[0x0][0x364] ;  /* 0x00006c80ff0577ac */ /* 0x000e620008000800 */
[----:B------:R-:W2:Y:S01]  /*0060*/  S2R R5, SR_TID.X ;  /* 0x0000000000057919 */ /* 0x000ea20000002100 */
[----:B------:R-:W0:Y:S01]  /*0070*/  LDCU.64 UR8, c[0x0][0x398] ;  /* 0x00007300ff0877ac */ /* 0x000e220008000a00 */
[----:B------:R-:W2:Y:S01]  /*0080*/  S2R R2, SR_CTAID.X ;  /* 0x0000000000027919 */ /* 0x000ea20000002500 */
[----:B-1----:R-:W-:-:S05]  /*0090*/  IMAD R0, R0, UR5, R11 ;  /* 0x0000000500007c24 */ /* 0x002fca000f8e020b */
[----:B0-----:R-:W-:Y:S01]  /*00a0*/  ISETP.GE.AND P0, PT, R0, UR9, PT ;  /* 0x0000000900007c0c */ /* 0x001fe2000bf06270 */
[----:B--2---:R-:W-:-:S05]  /*00b0*/  IMAD R5, R2, UR4, R5 ;  /* 0x0000000402057c24 */ /* 0x004fca000f8e0205 */
[----:B------:R-:W-:-:S13]  /*00c0*/  ISETP.GE.OR P0, PT, R5, UR8, P0 ;  /* 0x0000000805007c0c */ /* 0x000fda0008706670 */
[----:B------:R-:W-:Y:S05]  /*00d0*/  @P0 EXIT ;  /* 0x000000000000094d */ /* 0x000fea0003800000 */
[----:B------:R-:W0:Y:S01]  /*00e0*/  LDC.64 R2, c[0x0][0x380] ;  /* 0x0000e000ff027b82 */ /* 0x000e220000000a00 */
[----:B------:R-:W1:Y:S01]  /*00f0*/  LDCU.64 UR6, c[0x0][0x358] ;  /* 0x00006b00ff0677ac */ /* 0x000e620008000a00 */
[----:B------:R-:W-:-:S04]  /*0100*/  IMAD R5, R0, UR8, R5 ;  /* 0x0000000800057c24 */ /* 0x000fc8000f8e0205 */
[----:B0-----:R-:W-:-:S06]  /*0110*/  IMAD.WIDE R2, R5, 0x4, R2 ;  /* 0x0000000405027825 */ /* 0x001fcc00078e0202 */
[----:B-1----:R-:W2:Y:S01]  /*0120*/  LDG.E R2, desc[UR6][R2.64] ;  /* 0x0000000602027981 */ /* 0x002ea2000c1e1900 */
[----:B------:R-:W0:Y:S01]  /*0130*/  S2UR UR5, SR_CgaCtaId ;  /* 0x00000000000579c3 */ /* 0x000e220000008800 */
[----:B------:R-:W-:Y:S01]  /*0140*/  UMOV UR4, 0x400 ;  /* 0x0000040000047882 */ /* 0x000fe20000000000 */
[----:B------:R-:W1:Y:S01]  /*0150*/  I2F.F64.U32 R6, UR9 ;  /* 0x0000000900067d12 */ /* 0x000e620008201800 */
[----:B------:R-:W-:Y:S02]  /*0160*/  IMAD.MOV.U32 R12, RZ, RZ, RZ ;  /* 0x000000ffff0c7224 */ /* 0x000fe400078e00ff */
[----:B------:R-:W-:Y:S01]  /*0170*/  IMAD.MOV.U32 R14, RZ, RZ, RZ ;  /* 0x000000ffff0e7224 */ /* 0x000fe200078e00ff */
[----:B0-----:R-:W-:-:S06]  /*0180*/  ULEA UR4, UR5, UR4, 0x18 ;  /* 0x0000000405047291 */ /* 0x001fcc000f8ec0ff */
[----:B------:R-:W-:Y:S01]  /*0190*/  LEA R11, R11, UR4, 0x2 ;  /* 0x000000040b0b7c11 */ /* 0x000fe2000f8e10ff */
[----:B------:R-:W-:-:S04]  /*01a0*/  UMOV UR4, URZ ;  /* 0x000000ff00047c82 */ /* 0x000fc80008000000 */
[----:B--2---:R0:W-:Y:S01]  /*01b0*/  STS [R11], R2 ;  /* 0x000000020b007388 */ /* 0x0041e20000000800 */
[----:B------:R-:W-:Y:S06]  /*01c0*/  BAR.SYNC.DEFER_BLOCKING 0x0 ;  /* 0x0000000000007b1d */ /* 0x000fec0000010000 */
[----:B-1----:R0:W2:Y:S02]  /*01d0*/  LDS R9, [R11] ;  /* 0x000000000b097984 */ /* 0x0020a40000000800 */
.L_x_5:
[----:B------:R-:W1:Y:S01]  /*01e0*/  MUFU.RCP64H R3, R7 ;  /* 0x0000000700037308 */ /* 0x000e620000001800 */
[----:B0-----:R-:W-:Y:S01]  /*01f0*/  IMAD.MOV.U32 R2, RZ, RZ, 0x1 ;  /* 0x00000001ff027424 */ /* 0x001fe200078e00ff */
[----:B------:R-:W-:Y:S01]  /*0200*/  UMOV UR8, 0x54442d18 ;  /* 0x54442d1800087882 */ /* 0x000fe20000000000 */
[----:B------:R-:W-:-:S05]  /*0210*/  UMOV UR9, 0x401921fb ;  /* 0x401921fb00097882 */ /* 0x000fca0000000000 */
[----:B------:R-:W0:Y:S01]  /*0220*/  I2F.F64.U32 R16, UR4 ;  /* 0x0000000400107d12 */ /* 0x000e220008201800 */
[----:B-1----:R-:W-:Y:S02]  /*0230*/  DFMA R10, -R6, R2, 1 ;  /* 0x3ff00000060a742b */ /* 0x002fe40000000102 */
[----:B0-----:R-:W-:-:S06]  /*0240*/  DMUL R16, R16, -UR8 ;  /* 0x8000000810107c28 */ /* 0x001fcc0008000000 */
[----:B------:R-:W-:-:S08]  /*0250*/  DFMA R10, R10, R10, R10 ;  /* 0x0000000a0a0a722b */ /* 0x000fd0000000000a */
[----:B------:R-:W-:Y:S01]  /*0260*/  DFMA R10, R2, R10, R2 ;  /* 0x0000000a020a722b */ /* 0x000fe20000000002 */
[----:B------:R-:W-:-:S07]  /*0270*/  FSETP.GEU.AND P1, PT, |R17|, 6.5827683646048100446e-37, PT ;  /* 0x036000001100780b */ /* 0x000fce0003f2e200 */
[----:B------:R-:W-:-:S08]  /*0280*/  DFMA R2, -R6, R10, 1 ;  /* 0x3ff000000602742b */ /* 0x000fd0000000010a */
[----:B------:R-:W-:-:S08]  /*0290*/  DFMA R2, R10, R2, R10 ;  /* 0x000000020a02722b */ /* 0x000fd0000000000a */
[----:B------:R-:W-:-:S08]  /*02a0*/  DMUL R10, R16, R2 ;  /* 0x00000002100a7228 */ /* 0x000fd00000000000 */
[----:B------:R-:W-:-:S08]  /*02b0*/  DFMA R18, -R6, R10, R16 ;  /* 0x0000000a0612722b */ /* 0x000fd00000000110 */
[----:B------:R-:W-:-:S10]  /*02c0*/  DFMA R2, R2, R18, R10 ;  /* 0x000000120202722b */ /* 0x000fd4000000000a */
[----:B------:R-:W-:-:S05]  /*02d0*/  FFMA R0, RZ, R7, R3 ;  /* 0x00000007ff007223 */ /* 0x000fca0000000003 */
[----:B------:R-:W-:-:S13]  /*02e0*/  FSETP.GT.AND P0, PT, |R0|, 1.469367938527859385e-39, PT ;  /* 0x001000000000780b */ /* 0x000fda0003f04200 */
[----:B------:R-:W-:Y:S05]  /*02f0*/  @P0 BRA P1, `(.L_x_0) ;  /* 0x0000000000100947 */ /* 0x000fea0000800000 */
[----:B------:R-:W-:-:S07]  /*0300*/  MOV R0, 0x320 ;  /* 0x0000032000007802 */ /* 0x000fce0000000f00 */
[----:B--2---:R-:W-:Y:S05]  /*0310*/  CALL.REL.NOINC `($__internal_0_$__cuda_sm20_div_rn_f64_full) ;  /* 0x0000000800987944 */ /* 0x004fea0003c00000 */
[----:B------:R-:W-:Y:S02]  /*0320*/  IMAD.MOV.U32 R2, RZ, RZ, R18 ;  /* 0x000000ffff027224 */ /* 0x000fe400078e0012 */
[----:B------:R-:W-:-:S07]  /*0330*/  IMAD.MOV.U32 R3, RZ, RZ, R19 ;  /* 0x000000ffff037224 */ /* 0x000fce00078e0013 */
.L_x_0:
[----:B------:R-:W0:Y:S02]  /*0340*/  F2F.F32.F64 R13, R2 ;  /* 0x00000002000d7310 */ /* 0x000e240000301000 */
[C---:B0-----:R-:W-:Y:S01]  /*0350*/  FMUL R0, R13.reuse, 0.63661974668502807617 ;  /* 0x3f22f9830d007820 */ /* 0x041fe20000400000 */
[----:B------:R-:W-:-:S05]  /*0360*/  FSETP.GE.AND P0, PT, |R13|, 105615, PT ;  /* 0x47ce47800d00780b */ /* 0x000fca0003f06200 */
[----:B------:R-:W0:Y:S02]  /*0370*/  F2I.NTZ R0, R0 ;  /* 0x0000000000007305 */ /* 0x000e240000203100 */
[----:B0-----:R-:W-:Y:S01]  /*0380*/  I2FP.F32.S32 R18, R0 ;  /* 0x0000000000127245 */ /* 0x001fe20000201400 */
[----:B------:R-:W-:-:S04]  /*0390*/  IMAD.MOV.U32 R19, RZ, RZ, R0 ;  /* 0x000000ffff137224 */ /* 0x000fc800078e0000 */
[----:B------:R-:W-:-:S04]  /*03a0*/  FFMA R11, R18, -1.5707962512969970703, R13 ;  /* 0xbfc90fda120b7823 */ /* 0x000fc8000000000d */
[----:B------:R-:W-:-:S04]  /*03b0*/  FFMA R11, R18, -7.5497894158615963534e-08, R11 ;  /* 0xb3a22168120b7823 */ /* 0x000fc8000000000b */
[----:B------:R-:W-:-:S04]  /*03c0*/  FFMA R18, R18, -5.3903029534742383927e-15, R11 ;  /* 0xa7c234c512127823 */ /* 0x000fc8000000000b */
[----:B------:R-:W-:Y:S01]  /*03d0*/  IMAD.MOV.U32 R4, RZ, RZ, R18 ;  /* 0x000000ffff047224 */ /* 0x000fe200078e0012 */
[----:B------:R-:W-:Y:S06]  /*03e0*/  @!P0 BRA `(.L_x_1) ;  /* 0x0000000000dc8947 */ /* 0x000fec0003800000 */
[----:B------:R-:W-:-:S13]  /*03f0*/  FSETP.NEU.AND P0, PT, |R13|, +INF , PT ;  /* 0x7f8000000d00780b */ /* 0x000fda0003f0d200 */
[----:B------:R-:W-:Y:S01]  /*0400*/  @!P0 FMUL R4, RZ, R13 ;  /* 0x0000000dff048220 */ /* 0x000fe20000400000 */
[----:B------:R-:W-:Y:S01]  /*0410*/  @!P0 IMAD.MOV.U32 R0, RZ, RZ, RZ ;  /* 0x000000ffff008224 */ /* 0x000fe200078e00ff */
[----:B------:R-:W-:Y:S06]  /*0420*/  @!P0 BRA `(.L_x_1) ;  /* 0x0000000000cc8947 */ /* 0x000fec0003800000 */
[----:B------:R-:W-:Y:S01]  /*0430*/  IMAD.SHL.U32 R2, R13, 0x100, RZ ;  /* 0x000001000d027824 */ /* 0x000fe200078e00ff */
[----:B------:R-:W0:Y:S01]  /*0440*/  LDCU.64 UR8, c[0x4][URZ] ;  /* 0x01000000ff0877ac */ /* 0x000e220008000a00 */
[----:B------:R-:W-:Y:S02]  /*0450*/  IMAD.MOV.U32 R8, RZ, RZ, RZ ;  /* 0x000000ffff087224 */ /* 0x000fe400078e00ff */
[----:B------:R-:W-:Y:S01]  /*0460*/  IMAD.MOV.U32 R17, RZ, RZ, RZ ;  /* 0x000000ffff117224 */ /* 0x000fe200078e00ff */
[----:B------:R-:W-:Y:S01]  /*0470*/  LOP3.LUT R21, R2, 0x80000000, RZ, 0xfc, !PT ;  /* 0x8000000002157812 */ /* 0x000fe200078efcff */
[----:B------:R-:W-:Y:S01]  /*0480*/  IMAD.MOV.U32 R0, RZ, RZ, R1 ;  /* 0x000000ffff007224 */ /* 0x000fe200078e0001 */
[----:B------:R-:W-:-:S06]  /*0490*/  UMOV UR5, URZ ;  /* 0x000000ff00057c82 */ /* 0x000fcc0008000000 */
.L_x_2:
[----:B0-----:R-:W-:Y:S02]  /*04a0*/  IMAD.U32 R10, RZ, RZ, UR8 ;  /* 0x00000008ff0a7e24 */ /* 0x001fe4000f8e00ff */
[----:B------:R-:W-:-:S05]  /*04b0*/  IMAD.U32 R11, RZ, RZ, UR9 ;  /* 0x00000009ff0b7e24 */ /* 0x000fca000f8e00ff */
[----:B------:R-:W3:Y:S01]  /*04c0*/  LDG.E.CONSTANT R2, desc[UR6][R10.64] ;  /* 0x000000060a027981 */ /* 0x000ee2000c1e9900 */
[----:B------:R-:W-:Y:S02]  /*04d0*/  UIADD3 UR8, UP0, UPT, UR8, 0x4, URZ ;  /* 0x0000000408087890 */ /* 0x000fe4000ff1e0ff */
[----:B------:R-:W-:Y:S02]  /*04e0*/  UIADD3 UR5, UPT, UPT, UR5, 0x1, URZ ;  /* 0x0000000105057890 */ /* 0x000fe4000fffe0ff */
[----:B------:R-:W-:Y:S02]  /*04f0*/  UIADD3.X UR9, UPT, UPT, URZ, UR9, URZ, UP0, !UPT ;  /* 0x00000009ff097290 */ /* 0x000fe400087fe4ff */
[----:B------:R-:W-:Y:S01]  /*0500*/  UISETP.NE.AND UP0, UPT, UR5, 0x6, UPT ;  /* 0x000000060500788c */ /* 0x000fe2000bf05270 */
[----:B---3--:R-:W-:-:S03]  /*0510*/  IMAD.WIDE.U32 R2, R2, R21, RZ ;  /* 0x0000001502027225 */ /* 0x008fc600078e00ff */
[----:B------:R-:W-:-:S05]  /*0520*/  IADD3 R15, P0, PT, R2, R8, RZ ;  /* 0x00000008020f7210 */ /* 0x000fca0007f1e0ff */
[----:B------:R0:W-:Y:S01]  /*0530*/  STL [R0], R15 ;  /* 0x0000000f00007387 */ /* 0x0001e20000100800 */
[----:B------:R-:W-:Y:S02]  /*0540*/  IMAD.X R8, R3, 0x1, R17, P0 ;  /* 0x0000000103087824 */ /* 0x000fe400000e0611 */
[----:B0-----:R-:W-:Y:S01]  /*0550*/  VIADD R0, R0, 0x4 ;  /* 0x0000000400007836 */ /* 0x001fe20000000000 */
[----:B------:R-:W-:Y:S06]  /*0560*/  BRA.U UP0, `(.L_x_2) ;  /* 0xfffffffd00cc7547 */ /* 0x000fec000b83ffff */
[----:B------:R-:W-:Y:S01]  /*0570*/  SHF.R.U32.HI R4, RZ, 0x17, R13 ;  /* 0x00000017ff047819 */ /* 0x000fe2000001160d */
[----:B------:R0:W-:Y:S03]  /*0580*/  STL [R1+0x18], R8 ;  /* 0x0000180801007387 */ /* 0x0001e60000100800 */
[C---:B------:R-:W-:Y:S02]  /*0590*/  LOP3.LUT R0, R4.reuse, 0xe0, RZ, 0xc0, !PT ;  /* 0x000000e004007812 */ /* 0x040fe400078ec0ff */
[----:B------:R-:W-:-:S03]  /*05a0*/  LOP3.LUT P0, RZ, R4, 0x1f, RZ, 0xc0, !PT ;  /* 0x0000001f04ff7812 */ /* 0x000fc6000780c0ff */
[----:B------:R-:W-:-:S05]  /*05b0*/  VIADD R0, R0, 0xffffff80 ;  /* 0xffffff8000007836 */ /* 0x000fca0000000000 */
[----:B------:R-:W-:-:S05]  /*05c0*/  SHF.R.U32.HI R0, RZ, 0x5, R0 ;  /* 0x00000005ff007819 */ /* 0x000fca0000011600 */
[----:B------:R-:W-:-:S05]  /*05d0*/  IMAD R15, R0, -0x4, R1 ;  /* 0xfffffffc000f7824 */ /* 0x000fca00078e0201 */
[----:B------:R-:W3:Y:S04]  /*05e0*/  LDL R0, [R15+0x18] ;  /* 0x000018000f007983 */ /* 0x000ee80000100800 */
[----:B------:R-:W3:Y:S04]  /*05f0*/  LDL R3, [R15+0x14] ;  /* 0x000014000f037983 */ /* 0x000ee80000100800 */
[----:B------:R-:W4:Y:S01]  /*0600*/  @P0 LDL R2, [R15+0x10] ;  /* 0x000010000f020983 */ /* 0x000f220000100800 */
[----:B------:R-:W-:Y:S01]  /*0610*/  LOP3.LUT R4, R4, 0x1f, RZ, 0xc0, !PT ;  /* 0x0000001f04047812 */ /* 0x000fe200078ec0ff */
[----:B------:R-:W-:Y:S01]  /*0620*/  UMOV UR8, 0x54442d19 ;  /* 0x54442d1900087882 */ /* 0x000fe20000000000 */
[----:B------:R-:W-:-:S02]  /*0630*/  UMOV UR9, 0x3bf921fb ;  /* 0x3bf921fb00097882 */ /* 0x000fc40000000000 */
[-C--:B---3--:R-:W-:Y:S02]  /*0640*/  @P0 SHF.L.W.U32.HI R0, R3, R4.reuse, R0 ;  /* 0x0000000403000219 */ /* 0x088fe40000010e00 */
[----:B----4-:R-:W-:Y:S02]  /*0650*/  @P0 SHF.L.W.U32.HI R3, R2, R4, R3 ;  /* 0x0000000402030219 */ /* 0x010fe40000010e03 */
[----:B------:R-:W-:Y:S02]  /*0660*/  ISETP.GE.AND P0, PT, R13, RZ, PT ;  /* 0x000000ff0d00720c */ /* 0x000fe40003f06270 */
[C---:B------:R-:W-:Y:S01]  /*0670*/  SHF.L.W.U32.HI R2, R3.reuse, 0x2, R0 ;  /* 0x0000000203027819 */ /* 0x040fe20000010e00 */
[----:B------:R-:W-:-:S03]  /*0680*/  IMAD.SHL.U32 R3, R3, 0x4, RZ ;  /* 0x0000000403037824 */ /* 0x000fc600078e00ff */
[----:B------:R-:W-:-:S04]  /*0690*/  SHF.R.S32.HI R4, RZ, 0x1f, R2 ;  /* 0x0000001fff047819 */ /* 0x000fc80000011402 */
[C---:B------:R-:W-:Y:S02]  /*06a0*/  LOP3.LUT R10, R4.reuse, R3, RZ, 0x3c, !PT ;  /* 0x00000003040a7212 */ /* 0x040fe400078e3cff */
[----:B------:R-:W-:Y:S02]  /*06b0*/  LOP3.LUT R11, R4, R2, RZ, 0x3c, !PT ;  /* 0x00000002040b7212 */ /* 0x000fe400078e3cff */
[----:B------:R-:W-:Y:S02]  /*06c0*/  SHF.R.U32.HI R3, RZ, 0x1e, R0 ;  /* 0x0000001eff037819 */ /* 0x000fe40000011600 */
[C---:B------:R-:W-:Y:S02]  /*06d0*/  LOP3.LUT R4, R2.reuse, R13, RZ, 0x3c, !PT ;  /* 0x0000000d02047212 */ /* 0x040fe400078e3cff */
[----:B------:R-:W1:Y:S01]  /*06e0*/  I2F.F64.S64 R10, R10 ;  /* 0x0000000a000a7312 */ /* 0x000e620000301c00 */
[----:B------:R-:W-:Y:S02]  /*06f0*/  LEA.HI R0, R2, R3, RZ, 0x1 ;  /* 0x0000000302007211 */ /* 0x000fe400078f08ff */
[----:B------:R-:W-:-:S03]  /*0700*/  ISETP.GE.AND P1, PT, R4, RZ, PT ;  /* 0x000000ff0400720c */ /* 0x000fc60003f26270 */
[----:B------:R-:W-:-:S04]  /*0710*/  IMAD.MOV R2, RZ, RZ, -R0 ;  /* 0x000000ffff027224 */ /* 0x000fc800078e0a00 */
[----:B------:R-:W-:Y:S01]  /*0720*/  @!P0 IMAD.MOV.U32 R0, RZ, RZ, R2 ;  /* 0x000000ffff008224 */ /* 0x000fe200078e0002 */
[----:B-1----:R-:W-:-:S10]  /*0730*/  DMUL R16, R10, UR8 ;  /* 0x000000080a107c28 */ /* 0x002fd40008000000 */
[----:B------:R-:W1:Y:S02]  /*0740*/  F2F.F32.F64 R16, R16 ;  /* 0x0000001000107310 */ /* 0x000e640000301000 */
[----:B01----:R-:W-:-:S07]  /*0750*/  FSEL R4, -R16, R16, !P1 ;  /* 0x0000001010047208 */ /* 0x003fce0004800100 */
.L_x_1:
[----:B------:R-:W-:Y:S02]  /*0760*/  IMAD.MOV.U32 R15, RZ, RZ, 0x37cbac00 ;  /* 0x37cbac00ff0f7424 */ /* 0x000fe400078e00ff */
[----:B------:R-:W-:Y:S01]  /*0770*/  FMUL R2, R4, R4 ;  /* 0x0000000404027220 */ /* 0x000fe20000400000 */
[----:B------:R-:W-:Y:S01]  /*0780*/  LOP3.LUT R8, R0, 0x1, RZ, 0xc0, !PT ;  /* 0x0000000100087812 */ /* 0x000fe200078ec0ff */
[----:B------:R-:W-:Y:S02]  /*0790*/  IMAD.MOV.U32 R16, RZ, RZ, 0x3c0885e4 ;  /* 0x3c0885e4ff107424 */ /* 0x000fe400078e00ff */
[----:B------:R-:W-:Y:S01]  /*07a0*/  FFMA R3, R2, R15, -0.0013887860113754868507 ;  /* 0xbab607ed02037423 */ /* 0x000fe2000000000f */
[----:B------:R-:W-:Y:S01]  /*07b0*/  ISETP.NE.U32.AND P1, PT, R8, 0x1, PT ;  /* 0x000000010800780c */ /* 0x000fe20003f25070 */
[----:B------:R-:W-:Y:S02]  /*07c0*/  VIADD R0, R0, 0x1 ;  /* 0x0000000100007836 */ /* 0x000fe40000000000 */
[----:B------:R-:W-:Y:S01]  /*07d0*/  IMAD.MOV.U32 R17, RZ, RZ, 0x3e2aaaa8 ;  /* 0x3e2aaaa8ff117424 */ /* 0x000fe200078e00ff */
[----:B------:R-:W-:-:S02]  /*07e0*/  FSEL R3, R3, -0.00019574658654164522886, P1 ;  /* 0xb94d415303037808 */ /* 0x000fc40000800000 */
[----:B------:R-:W-:Y:S02]  /*07f0*/  FSEL R11, R16, 0.041666727513074874878, !P1 ;  /* 0x3d2aaabb100b7808 */ /* 0x000fe40004800000 */
[----:B------:R-:W-:Y:S02]  /*0800*/  LOP3.LUT P0, RZ, R0, 0x2, RZ, 0xc0, !PT ;  /* 0x0000000200ff7812 */ /* 0x000fe4000780c0ff */
[----:B------:R-:W-:Y:S01]  /*0810*/  FSEL R0, R4, 1, !P1 ;  /* 0x3f80000004007808 */ /* 0x000fe20004800000 */
[C---:B------:R-:W-:Y:S01]  /*0820*/  FFMA R11, R2.reuse, R3, R11 ;  /* 0x00000003020b7223 */ /* 0x040fe2000000000b */
[----:B------:R-:W-:Y:S02]  /*0830*/  FSEL R4, -R17, -0.4999999701976776123, !P1 ;  /* 0xbeffffff11047808 */ /* 0x000fe40004800100 */
[----:B------:R-:W-:Y:S01]  /*0840*/  FSETP.GE.AND P1, PT, |R13|, 105615, PT ;  /* 0x47ce47800d00780b */ /* 0x000fe20003f26200 */
[C---:B------:R-:W-:Y:S02]  /*0850*/  FFMA R3, R2.reuse, R0, RZ ;  /* 0x0000000002037223 */ /* 0x040fe400000000ff */
[----:B------:R-:W-:-:S04]  /*0860*/  FFMA R4, R2, R11, R4 ;  /* 0x0000000b02047223 */ /* 0x000fc80000000004 */
[----:B------:R-:W-:-:S04]  /*0870*/  FFMA R0, R3, R4, R0 ;  /* 0x0000000403007223 */ /* 0x000fc80000000000 */
[----:B------:R-:W-:-:S04]  /*0880*/  @P0 FADD R0, RZ, -R0 ;  /* 0x80000000ff000221 */ /* 0x000fc80000000000 */
[----:B--2---:R-:W-:Y:S01]  /*0890*/  FFMA R14, R9, R0, R14 ;  /* 0x00000000090e7223 */ /* 0x004fe2000000000e */
[----:B------:R-:W-:Y:S06]  /*08a0*/  @!P1 BRA `(.L_x_3) ;  /* 0x0000000000cc9947 */ /* 0x000fec0003800000 */
[----:B------:R-:W-:-:S13]  /*08b0*/  FSETP.NEU.AND P0, PT, |R13|, +INF , PT ;  /* 0x7f8000000d00780b */ /* 0x000fda0003f0d200 */
[----:B------:R-:W-:Y:S01]  /*08c0*/  @!P0 FMUL R18, RZ, R13 ;  /* 0x0000000dff128220 */ /* 0x000fe20000400000 */
[----:B------:R-:W-:Y:S01]  /*08d0*/  @!P0 IMAD.MOV.U32 R19, RZ, RZ, RZ ;  /* 0x000000ffff138224 */ /* 0x000fe200078e00ff */
[----:B------:R-:W-:Y:S06]  /*08e0*/  @!P0 BRA `(.L_x_3) ;  /* 0x0000000000bc8947 */ /* 0x000fec0003800000 */
[----:B------:R-:W0:Y:S01]  /*08f0*/  LDC.64 R2, c[0x4][RZ] ;  /* 0x01000000ff027b82 */ /* 0x000e220000000a00 */
[----:B------:R-:W-:Y:S02]  /*0900*/  IMAD.SHL.U32 R4, R13, 0x100, RZ ;  /* 0x000001000d047824 */ /* 0x000fe400078e00ff */
[----:B------:R-:W-:Y:S02]  /*0910*/  IMAD.MOV.U32 R8, RZ, RZ, RZ ;  /* 0x000000ffff087224 */ /* 0x000fe400078e00ff */
[----:B------:R-:W-:Y:S01]  /*0920*/  IMAD.MOV.U32 R23, RZ, RZ, RZ ;  /* 0x000000ffff177224 */ /* 0x000fe200078e00ff */
[----:B------:R-:W-:Y:S01]  /*0930*/  LOP3.LUT R25, R4, 0x80000000, RZ, 0xfc, !PT ;  /* 0x8000000004197812 */ /* 0x000fe200078efcff */
[----:B------:R-:W-:-:S07]  /*0940*/  IMAD.MOV.U32 R0, RZ, RZ, RZ ;  /* 0x000000ffff007224 */ /* 0x000fce00078e00ff */
.L_x_4:
[----:B0-----:R-:W-:-:S05]  /*0950*/  IMAD.WIDE.U32 R18, R0, 0x4, R2 ;  /* 0x0000000400127825 */ /* 0x001fca00078e0002 */
[----:B------:R-:W2:Y:S01]  /*0960*/  LDG.E.CONSTANT R10, desc[UR6][R18.64] ;  /* 0x00000006120a7981 */ /* 0x000ea2000c1e9900 */
[C---:B-1----:R-:W-:Y:S02]  /*0970*/  IMAD R4, R0.reuse, 0x4, R1 ;  /* 0x0000000400047824 */ /* 0x042fe400078e0201 */
[----:B------:R-:W-:-:S05]  /*0980*/  VIADD R0, R0, 0x1 ;  /* 0x0000000100007836 */ /* 0x000fca0000000000 */
[----:B------:R-:W-:Y:S01]  /*0990*/  ISETP.NE.AND P0, PT, R0, 0x6, PT ;  /* 0x000000060000780c */ /* 0x000fe20003f05270 */
[----:B--2---:R-:W-:-:S03]  /*09a0*/  IMAD.WIDE.U32 R10, R10, R25, RZ ;  /* 0x000000190a0a7225 */ /* 0x004fc600078e00ff */
[----:B------:R-:W-:-:S05]  /*09b0*/  IADD3 R21, P1, PT, R10, R8, RZ ;  /* 0x000000080a157210 */ /* 0x000fca0007f3e0ff */
[----:B------:R1:W-:Y:S01]  /*09c0*/  STL [R4], R21 ;  /* 0x0000001504007387 */ /* 0x0003e20000100800 */
[----:B------:R-:W-:-:S03]  /*09d0*/  IMAD.X R8, R11, 0x1, R23, P1 ;  /* 0x000000010b087824 */ /* 0x000fc600008e0617 */
[----:B------:R-:W-:Y:S05]  /*09e0*/  @P0 BRA `(.L_x_4) ;  /* 0xfffffffc00d80947 */ /* 0x000fea000383ffff */
[----:B-1----:R-:W-:Y:S01]  /*09f0*/  SHF.R.U32.HI R4, RZ, 0x17, R13 ;  /* 0x00000017ff047819 */ /* 0x002fe2000001160d */
[----:B------:R0:W-:Y:S03]  /*0a00*/  STL [R1+0x18], R8 ;  /* 0x0000180801007387 */ /* 0x0001e60000100800 */
[C---:B------:R-:W-:Y:S02]  /*0a10*/  LOP3.LUT R0, R4.reuse, 0xe0, RZ, 0xc0, !PT ;  /* 0x000000e004007812 */ /* 0x040fe400078ec0ff */
[----:B------:R-:W-:-:S03]  /*0a20*/  LOP3.LUT P0, RZ, R4, 0x1f, RZ, 0xc0, !PT ;  /* 0x0000001f04ff7812 */ /* 0x000fc6000780c0ff */
[----:B------:R-:W-:-:S05]  /*0a30*/  VIADD R0, R0, 0xffffff80 ;  /* 0xffffff8000007836 */ /* 0x000fca0000000000 */
[----:B------:R-:W-:-:S05]  /*0a40*/  SHF.R.U32.HI R0, RZ, 0x5, R0 ;  /* 0x00000005ff007819 */ /* 0x000fca0000011600 */
[----:B------:R-:W-:-:S05]  /*0a50*/  IMAD R18, R0, -0x4, R1 ;  /* 0xfffffffc00127824 */ /* 0x000fca00078e0201 */
[----:B------:R-:W2:Y:S04]  /*0a60*/  LDL R0, [R18+0x18] ;  /* 0x0000180012007983 */ /* 0x000ea80000100800 */
[----:B------:R-:W2:Y:S04]  /*0a70*/  LDL R3, [R18+0x14] ;  /* 0x0000140012037983 */ /* 0x000ea80000100800 */
[----:B------:R-:W3:Y:S01]  /*0a80*/  @P0 LDL R2, [R18+0x10] ;  /* 0x0000100012020983 */ /* 0x000ee20000100800 */
[----:B------:R-:W-:Y:S01]  /*0a90*/  LOP3.LUT R4, R4, 0x1f, RZ, 0xc0, !PT ;  /* 0x0000001f04047812 */ /* 0x000fe200078ec0ff */
[----:B------:R-:W-:Y:S01]  /*0aa0*/  UMOV UR8, 0x54442d19 ;  /* 0x54442d1900087882 */ /* 0x000fe20000000000 */
[----:B------:R-:W-:Y:S01]  /*0ab0*/  UMOV UR9, 0x3bf921fb ;  /* 0x3bf921fb00097882 */ /* 0x000fe20000000000 */
[----:B------:R-:W-:-:S02]  /*0ac0*/  ISETP.GE.AND P1, PT, R13, RZ, PT ;  /* 0x000000ff0d00720c */ /* 0x000fc40003f26270 */
[-C--:B--2---:R-:W-:Y:S02]  /*0ad0*/  @P0 SHF.L.W.U32.HI R0, R3, R4.reuse, R0 ;  /* 0x0000000403000219 */ /* 0x084fe40000010e00 */
[----:B---3--:R-:W-:Y:S02]  /*0ae0*/  @P0 SHF.L.W.U32.HI R3, R2, R4, R3 ;  /* 0x0000000402030219 */ /* 0x008fe40000010e03 */
[--C-:B------:R-:W-:Y:S02]  /*0af0*/  SHF.R.U32.HI R19, RZ, 0x1e, R0.reuse ;  /* 0x0000001eff137819 */ /* 0x100fe40000011600 */
[C---:B------:R-:W-:Y:S01]  /*0b00*/  SHF.L.W.U32.HI R2, R3.reuse, 0x2, R0 ;  /* 0x0000000203027819 */ /* 0x040fe20000010e00 */
[----:B------:R-:W-:-:S03]  /*0b10*/  IMAD.SHL.U32 R3, R3, 0x4, RZ ;  /* 0x0000000403037824 */ /* 0x000fc600078e00ff */
[----:B------:R-:W-:Y:S02]  /*0b20*/  SHF.R.S32.HI R4, RZ, 0x1f, R2 ;  /* 0x0000001fff047819 */ /* 0x000fe40000011402 */
[----:B------:R-:W-:Y:S02]  /*0b30*/  LEA.HI R19, R2, R19, RZ, 0x1 ;  /* 0x0000001302137211 */ /* 0x000fe400078f08ff */
[C---:B------:R-:W-:Y:S02]  /*0b40*/  LOP3.LUT R10, R4.reuse, R3, RZ, 0x3c, !PT ;  /* 0x00000003040a7212 */ /* 0x040fe400078e3cff */
[----:B------:R-:W-:Y:S01]  /*0b50*/  LOP3.LUT R11, R4, R2, RZ, 0x3c, !PT ;  /* 0x00000002040b7212 */ /* 0x000fe200078e3cff */
[----:B------:R-:W-:Y:S01]  /*0b60*/  IMAD.MOV R0, RZ, RZ, -R19 ;  /* 0x000000ffff007224 */ /* 0x000fe200078e0a13 */
[----:B------:R-:W-:-:S03]  /*0b70*/  LOP3.LUT R13, R2, R13, RZ, 0x3c, !PT ;  /* 0x0000000d020d7212 */ /* 0x000fc600078e3cff */
[----:B------:R-:W-:Y:S01]  /*0b80*/  @!P1 IMAD.MOV.U32 R19, RZ, RZ, R0 ;  /* 0x000000ffff139224 */ /* 0x000fe200078e0000 */
[----:B------:R-:W1:Y:S01]  /*0b90*/  I2F.F64.S64 R10, R10 ;  /* 0x0000000a000a7312 */ /* 0x000e620000301c00 */
[----:B------:R-:W-:Y:S01]  /*0ba0*/  ISETP.GE.AND P0, PT, R13, RZ, PT ;  /* 0x000000ff0d00720c */ /* 0x000fe20003f06270 */
[----:B-1----:R-:W-:-:S10]  /*0bb0*/  DMUL R20, R10, UR8 ;  /* 0x000000080a147c28 */ /* 0x002fd40008000000 */
[----:B------:R-:W1:Y:S02]  /*0bc0*/  F2F.F32.F64 R20, R20 ;  /* 0x0000001400147310 */ /* 0x000e640000301000 */
[----:B01----:R-:W-:-:S07]  /*0bd0*/  FSEL R18, -R20, R20, !P0 ;  /* 0x0000001414127208 */ /* 0x003fce0004000100 */
.L_x_3:
[----:B------:R-:W-:Y:S01]  /*0be0*/  FMUL R2, R18, R18 ;  /* 0x0000001212027220 */ /* 0x000fe20000400000 */
[C---:B------:R-:W-:Y:S01]  /*0bf0*/  LOP3.LUT R0, R19.reuse, 0x1, RZ, 0xc0, !PT ;  /* 0x0000000113007812 */ /* 0x040fe200078ec0ff */
[----:B------:R-:W0:Y:S01]  /*0c00*/  LDCU UR5, c[0x0][0x39c] ;  /* 0x00007380ff0577ac */ /* 0x000e220008000800 */
[----:B------:R-:W-:Y:S01]  /*0c10*/  LOP3.LUT P1, RZ, R19, 0x2, RZ, 0xc0, !PT ;  /* 0x0000000213ff7812 */ /* 0x000fe2000782c0ff */
[----:B------:R-:W-:Y:S01]  /*0c20*/  FFMA R15, R2, R15, -0.0013887860113754868507 ;  /* 0xbab607ed020f7423 */ /* 0x000fe2000000000f */
[----:B------:R-:W-:Y:S01]  /*0c30*/  ISETP.NE.U32.AND P0, PT, R0, 0x1, PT ;  /* 0x000000010000780c */ /* 0x000fe20003f05070 */
[----:B------:R-:W-:-:S03]  /*0c40*/  UIADD3 UR4, UPT, UPT, UR4, 0x1, URZ ;  /* 0x0000000104047890 */ /* 0x000fc6000fffe0ff */
[----:B------:R-:W-:Y:S02]  /*0c50*/  FSEL R3, R16, 0.041666727513074874878, P0 ;  /* 0x3d2aaabb10037808 */ /* 0x000fe40000000000 */
[----:B------:R-:W-:Y:S02]  /*0c60*/  FSEL R15, R15, -0.00019574658654164522886, !P0 ;  /* 0xb94d41530f0f7808 */ /* 0x000fe40004000000 */
[----:B------:R-:W-:Y:S02]  /*0c70*/  FSEL R4, -R17, -0.4999999701976776123, P0 ;  /* 0xbeffffff11047808 */ /* 0x000fe40000000100 */
[----:B------:R-:W-:Y:S01]  /*0c80*/  FSEL R0, R18, 1, P0 ;  /* 0x3f80000012007808 */ /* 0x000fe20000000000 */
[----:B------:R-:W-:-:S04]  /*0c90*/  FFMA R3, R2, R15, R3 ;  /* 0x0000000f02037223 */ /* 0x000fc80000000003 */
[C---:B------:R-:W-:Y:S01]  /*0ca0*/  FFMA R4, R2.reuse, R3, R4 ;  /* 0x0000000302047223 */ /* 0x040fe20000000004 */
[----:B------:R-:W-:Y:S01]  /*0cb0*/  FFMA R3, R2, R0, RZ ;  /* 0x0000000002037223 */ /* 0x000fe200000000ff */
[----:B0-----:R-:W-:-:S03]  /*0cc0*/  UISETP.NE.AND UP0, UPT, UR4, UR5, UPT ;  /* 0x000000050400728c */ /* 0x001fc6000bf05270 */
[----:B------:R-:W-:-:S04]  /*0cd0*/  FFMA R0, R3, R4, R0 ;  /* 0x0000000403007223 */ /* 0x000fc80000000000 */
[----:B------:R-:W-:-:S04]  /*0ce0*/  @P1 FADD R0, RZ, -R0 ;  /* 0x80000000ff001221 */ /* 0x000fc80000000000 */
[----:B------:R-:W-:Y:S01]  /*0cf0*/  FFMA R12, R9, R0, R12 ;  /* 0x00000000090c7223 */ /* 0x000fe2000000000c */
[----:B------:R-:W-:Y:S06]  /*0d00*/  BRA.U UP0, `(.L_x_5) ;  /* 0xfffffff500347547 */ /* 0x000fec000b83ffff */
[----:B------:R-:W0:Y:S08]  /*0d10*/  LDC.64 R2, c[0x0][0x388] ;  /* 0x0000e200ff027b82 */ /* 0x000e300000000a00 */
[----:B------:R-:W1:Y:S01]  /*0d20*/  LDC.64 R6, c[0x0][0x390] ;  /* 0x0000e400ff067b82 */ /* 0x000e620000000a00 */
[----:B0-----:R-:W-:-:S05]  /*0d30*/  IMAD.WIDE R2, R5, 0x4, R2 ;  /* 0x0000000405027825 */ /* 0x001fca00078e0202 */
[----:B------:R-:W-:Y:S01]  /*0d40*/  STG.E desc[UR6][R2.64], R14 ;  /* 0x0000000e02007986 */ /* 0x000fe2000c101906 */
[----:B-1----:R-:W-:-:S05]  /*0d50*/  IMAD.WIDE R4, R5, 0x4, R6 ;  /* 0x0000000405047825 */ /* 0x002fca00078e0206 */
[----:B------:R-:W-:Y:S01]  /*0d60*/  STG.E desc[UR6][R4.64], R12 ;  /* 0x0000000c04007986 */ /* 0x000fe2000c101906 */
[----:B------:R-:W-:Y:S05]  /*0d70*/  EXIT ;  /* 0x000000000000794d */ /* 0x000fea0003800000 */
        .weak           $__internal_0_$__cuda_sm20_div_rn_f64_full
        .type           $__internal_0_$__cuda_sm20_div_rn_f64_full,@function
        .size           $__internal_0_$__cuda_sm20_div_rn_f64_full,(.L_x_25 - $__internal_0_$__cuda_sm20_div_rn_f64_full)
$__internal_0_$__cuda_sm20_div_rn_f64_full:
[C---:B------:R-:W-:Y:S01]  /*0d80*/  FSETP.GEU.AND P0, PT, |R7|.reuse, 1.469367938527859385e-39, PT ;  /* 0x001000000700780b */ /* 0x040fe20003f0e200 */
[----:B------:R-:W-:Y:S01]  /*0d90*/  IMAD.MOV.U32 R18, RZ, RZ, 0x1 ;  /* 0x00000001ff127424 */ /* 0x000fe200078e00ff */
[C---:B------:R-:W-:Y:S01]  /*0da0*/  LOP3.LUT R10, R7.reuse, 0x800fffff, RZ, 0xc0, !PT ;  /* 0x800fffff070a7812 */ /* 0x040fe200078ec0ff */
[----:B------:R-:W-:Y:S01]  /*0db0*/  IMAD.MOV.U32 R8, RZ, RZ, 0x1ca00000 ;  /* 0x1ca00000ff087424 */ /* 0x000fe200078e00ff */
[----:B------:R-:W-:Y:S02]  /*0dc0*/  LOP3.LUT R15, R7, 0x7ff00000, RZ, 0xc0, !PT ;  /* 0x7ff00000070f7812 */ /* 0x000fe400078ec0ff */
[----:B------:R-:W-:Y:S01]  /*0dd0*/  LOP3.LUT R11, R10, 0x3ff00000, RZ, 0xfc, !PT ;  /* 0x3ff000000a0b7812 */ /* 0x000fe200078efcff */
[----:B------:R-:W-:-:S06]  /*0de0*/  IMAD.MOV.U32 R10, RZ, RZ, R6 ;  /* 0x000000ffff0a7224 */ /* 0x000fcc00078e0006 */
[----:B------:R-:W-:-:S06]  /*0df0*/  @!P0 DMUL R10, R6, 8.98846567431157953865e+307 ;  /* 0x7fe00000060a8828 */ /* 0x000fcc0000000000 */
[----:B------:R-:W0:Y:S02]  /*0e00*/  MUFU.RCP64H R19, R11 ;  /* 0x0000000b00137308 */ /* 0x000e240000001800 */
[----:B0-----:R-:W-:-:S08]  /*0e10*/  DFMA R2, R18, -R10, 1 ;  /* 0x3ff000001202742b */ /* 0x001fd0000000080a */
[----:B------:R-:W-:-:S08]  /*0e20*/  DFMA R2, R2, R2, R2 ;  /* 0x000000020202722b */ /* 0x000fd00000000002 */
[----:B------:R-:W-:Y:S01]  /*0e30*/  DFMA R18, R18, R2, R18 ;  /* 0x000000021212722b */ /* 0x000fe20000000012 */
[----:B------:R-:W-:Y:S02]  /*0e40*/  IMAD.MOV.U32 R3, RZ, RZ, R17 ;  /* 0x000000ffff037224 */ /* 0x000fe400078e0011 */
[----:B------:R-:W-:-:S03]  /*0e50*/  IMAD.MOV.U32 R2, RZ, RZ, R16 ;  /* 0x000000ffff027224 */ /* 0x000fc600078e0010 */
[----:B------:R-:W-:Y:S02]  /*0e60*/  LOP3.LUT R4, R3, 0x7ff00000, RZ, 0xc0, !PT ;  /* 0x7ff0000003047812 */ /* 0x000fe400078ec0ff */
[----:B------:R-:W-:Y:S01]  /*0e70*/  DFMA R20, R18, -R10, 1 ;  /* 0x3ff000001214742b */ /* 0x000fe2000000080a */
[----:B------:R-:W-:Y:S01]  /*0e80*/  IMAD.MOV.U32 R16, RZ, RZ, R2 ;  /* 0x000000ffff107224 */ /* 0x000fe200078e0002 */
[----:B------:R-:W-:Y:S01]  /*0e90*/  ISETP.GE.U32.AND P1, PT, R4, R15, PT ;  /* 0x0000000f0400720c */ /* 0x000fe20003f26070 */
[----:B------:R-:W-:-:S03]  /*0ea0*/  IMAD.MOV.U32 R13, RZ, RZ, R4 ;  /* 0x000000ffff0d7224 */ /* 0x000fc600078e0004 */
[----:B------:R-:W-:Y:S02]  /*0eb0*/  SEL R17, R8, 0x63400000, !P1 ;  /* 0x6340000008117807 */ /* 0x000fe40004800000 */
[----:B------:R-:W-:Y:S01]  /*0ec0*/  DFMA R18, R18, R20, R18 ;  /* 0x000000141212722b */ /* 0x000fe20000000012 */
[----:B------:R-:W-:Y:S02]  /*0ed0*/  FSETP.GEU.AND P1, PT, |R3|, 1.469367938527859385e-39, PT ;  /* 0x001000000300780b */ /* 0x000fe40003f2e200 */
[----:B------:R-:W-:-:S11]  /*0ee0*/  LOP3.LUT R17, R17, 0x800fffff, R3, 0xf8, !PT ;  /* 0x800fffff11117812 */ /* 0x000fd600078ef803 */
[----:B------:R-:W-:Y:S05]  /*0ef0*/  @P1 BRA `(.L_x_6) ;  /* 0x0000000000201947 */ /* 0x000fea0003800000 */
[----:B------:R-:W-:Y:S01]  /*0f00*/  LOP3.LUT R13, R7, 0x7ff00000, RZ, 0xc0, !PT ;  /* 0x7ff00000070d7812 */ /* 0x000fe200078ec0ff */
[----:B------:R-:W-:-:S03]  /*0f10*/  IMAD.MOV.U32 R20, RZ, RZ, RZ ;  /* 0x000000ffff147224 */ /* 0x000fc600078e00ff */
[----:B------:R-:W-:-:S04]  /*0f20*/  ISETP.GE.U32.AND P1, PT, R4, R13, PT ;  /* 0x0000000d0400720c */ /* 0x000fc80003f26070 */
[----:B------:R-:W-:-:S04]  /*0f30*/  SEL R13, R8, 0x63400000, !P1 ;  /* 0x63400000080d7807 */ /* 0x000fc80004800000 */
[----:B------:R-:W-:-:S04]  /*0f40*/  LOP3.LUT R13, R13, 0x80000000, R3, 0xf8, !PT ;  /* 0x800000000d0d7812 */ /* 0x000fc800078ef803 */
[----:B------:R-:W-:-:S06]  /*0f50*/  LOP3.LUT R21, R13, 0x100000, RZ, 0xfc, !PT ;  /* 0x001000000d157812 */ /* 0x000fcc00078efcff */
[----:B------:R-:W-:-:S10]  /*0f60*/  DFMA R16, R16, 2, -R20 ;  /* 0x400000001010782b */ /* 0x000fd40000000814 */
[----:B------:R-:W-:-:S07]  /*0f70*/  LOP3.LUT R13, R17, 0x7ff00000, RZ, 0xc0, !PT ;  /* 0x7ff00000110d7812 */ /* 0x000fce00078ec0ff */
.L_x_6:
[----:B------:R-:W-:Y:S01]  /*0f80*/  VIADD R24, R13, 0xffffffff ;  /* 0xffffffff0d187836 */ /* 0x000fe20000000000 */
[----:B------:R-:W-:Y:S01]  /*0f90*/  @!P0 LOP3.LUT R15, R11, 0x7ff00000, RZ, 0xc0, !PT ;  /* 0x7ff000000b0f8812 */ /* 0x000fe200078ec0ff */
[----:B------:R-:W-:-:S03]  /*0fa0*/  DMUL R20, R18, R16 ;  /* 0x0000001012147228 */ /* 0x000fc60000000000 */
[----:B------:R-:W-:Y:S01]  /*0fb0*/  ISETP.GT.U32.AND P0, PT, R24, 0x7feffffe, PT ;  /* 0x7feffffe1800780c */ /* 0x000fe20003f04070 */
[----:B------:R-:W-:-:S04]  /*0fc0*/  VIADD R24, R15, 0xffffffff ;  /* 0xffffffff0f187836 */ /* 0x000fc80000000000 */
[----:B------:R-:W-:Y:S01]  /*0fd0*/  DFMA R22, R20, -R10, R16 ;  /* 0x8000000a1416722b */ /* 0x000fe20000000010 */
[----:B------:R-:W-:-:S07]  /*0fe0*/  ISETP.GT.U32.OR P0, PT, R24, 0x7feffffe, P0 ;  /* 0x7feffffe1800780c */ /* 0x000fce0000704470 */
[----:B------:R-:W-:-:S06]  /*0ff0*/  DFMA R22, R18, R22, R20 ;  /* 0x000000161216722b */ /* 0x000fcc0000000014 */
[----:B------:R-:W-:Y:S05]  /*1000*/  @P0 BRA `(.L_x_7) ;  /* 0x00000000006c0947 */ /* 0x000fea0003800000 */
[----:B------:R-:W-:Y:S01]  /*1010*/  LOP3.LUT R3, R7, 0x7ff00000, RZ, 0xc0, !PT ;  /* 0x7ff0000007037812 */ /* 0x000fe200078ec0ff */
[----:B------:R-:W-:-:S03]  /*1020*/  IMAD.MOV.U32 R20, RZ, RZ, RZ ;  /* 0x000000ffff147224 */ /* 0x000fc600078e00ff */
[CC--:B------:R-:W-:Y:S02]  /*1030*/  VIADDMNMX R2, R4.reuse, -R3.reuse, 0xb9600000, !PT ;  /* 0xb960000004027446 */ /* 0x0c0fe40007800903 */
[----:B------:R-:W-:Y:S02]  /*1040*/  ISETP.GE.U32.AND P0, PT, R4, R3, PT ;  /* 0x000000030400720c */ /* 0x000fe40003f06070 */
[----:B------:R-:W-:Y:S02]  /*1050*/  VIMNMX R2, PT, PT, R2, 0x46a00000, PT ;  /* 0x46a0000002027848 */ /* 0x000fe40003fe0100 */
[----:B------:R-:W-:-:S05]  /*1060*/  SEL R3, R8, 0x63400000, !P0 ;  /* 0x6340000008037807 */ /* 0x000fca0004000000 */
[----:B------:R-:W-:-:S04]  /*1070*/  IMAD.IADD R2, R2, 0x1, -R3 ;  /* 0x0000000102027824 */ /* 0x000fc800078e0a03 */
[----:B------:R-:W-:-:S06]  /*1080*/  VIADD R21, R2, 0x7fe00000 ;  /* 0x7fe0000002157836 */ /* 0x000fcc0000000000 */
[----:B------:R-:W-:-:S10]  /*1090*/  DMUL R18, R22, R20 ;  /* 0x0000001416127228 */ /* 0x000fd40000000000 */
[----:B------:R-:W-:-:S13]  /*10a0*/  FSETP.GTU.AND P0, PT, |R19|, 1.469367938527859385e-39, PT ;  /* 0x001000001300780b */ /* 0x000fda0003f0c200 */
[----:B------:R-:W-:Y:S05]  /*10b0*/  @P0 BRA `(.L_x_8) ;  /* 0x0000000000940947 */ /* 0x000fea0003800000 */
[----:B------:R-:W-:Y:S01]  /*10c0*/  DFMA R10, R22, -R10, R16 ;  /* 0x8000000a160a722b */ /* 0x000fe20000000010 */
[----:B------:R-:W-:-:S09]  /*10d0*/  IMAD.MOV.U32 R20, RZ, RZ, RZ ;  /* 0x000000ffff147224 */ /* 0x000fd200078e00ff */
[C---:B------:R-:W-:Y:S02]  /*10e0*/  FSETP.NEU.AND P0, PT, R11.reuse, RZ, PT ;  /* 0x000000ff0b00720b */ /* 0x040fe40003f0d000 */
[----:B------:R-:W-:-:S04]  /*10f0*/  LOP3.LUT R3, R11, 0x80000000, R7, 0x48, !PT ;  /* 0x800000000b037812 */ /* 0x000fc800078e4807 */
[----:B------:R-:W-:-:S07]  /*1100*/  LOP3.LUT R21, R3, R21, RZ, 0xfc, !PT ;  /* 0x0000001503157212 */ /* 0x000fce00078efcff */
[----:B------:R-:W-:Y:S05]  /*1110*/  @!P0 BRA `(.L_x_8) ;  /* 0x00000000007c8947 */ /* 0x000fea0003800000 */
[----:B------:R-:W-:Y:S01]  /*1120*/  IMAD.MOV R11, RZ, RZ, -R2 ;  /* 0x000000ffff0b7224 */ /* 0x000fe200078e0a02 */
[----:B------:R-:W-:Y:S01]  /*1130*/  DMUL.RP R20, R22, R20 ;  /* 0x0000001416147228 */ /* 0x000fe20000008000 */
[----:B------:R-:W-:-:S06]  /*1140*/  IMAD.MOV.U32 R10, RZ, RZ, RZ ;  /* 0x000000ffff0a7224 */ /* 0x000fcc00078e00ff */
[----:B------:R-:W-:-:S03]  /*1150*/  DFMA R10, R18, -R10, R22 ;  /* 0x8000000a120a722b */ /* 0x000fc60000000016 */
[----:B------:R-:W-:-:S03]  /*1160*/  LOP3.LUT R3, R21, R3, RZ, 0x3c, !PT ;  /* 0x0000000315037212 */ /* 0x000fc600078e3cff */
[----:B------:R-:W-:-:S04]  /*1170*/  IADD3 R10, PT, PT, -R2, -0x43300000, RZ ;  /* 0xbcd00000020a7810 */ /* 0x000fc80007ffe1ff */
[----:B------:R-:W-:-:S04]  /*1180*/  FSETP.NEU.AND P0, PT, |R11|, R10, PT ;  /* 0x0000000a0b00720b */ /* 0x000fc80003f0d200 */
[----:B------:R-:W-:Y:S02]  /*1190*/  FSEL R18, R20, R18, !P0 ;  /* 0x0000001214127208 */ /* 0x000fe40004000000 */
[----:B------:R-:W-:Y:S01]  /*11a0*/  FSEL R19, R3, R19, !P0 ;  /* 0x0000001303137208 */ /* 0x000fe20004000000 */
[----:B------:R-:W-:Y:S06]  /*11b0*/  BRA `(.L_x_8) ;  /* 0x0000000000547947 */ /* 0x000fec0003800000 */
.L_x_7:
[----:B------:R-:W-:-:S14]  /*11c0*/  DSETP.NAN.AND P0, PT, R2, R2, PT ;  /* 0x000000020200722a */ /* 0x000fdc0003f08000 */
[----:B------:R-:W-:Y:S05]  /*11d0*/  @P0 BRA `(.L_x_9) ;  /* 0x0000000000440947 */ /* 0x000fea0003800000 */
[----:B------:R-:W-:-:S14]  /*11e0*/  DSETP.NAN.AND P0, PT, R6, R6, PT ;  /* 0x000000060600722a */ /* 0x000fdc0003f08000 */
[----:B------:R-:W-:Y:S05]  /*11f0*/  @P0 BRA `(.L_x_10) ;  /* 0x0000000000300947 */ /* 0x000fea0003800000 */
[----:B------:R-:W-:Y:S01]  /*1200*/  ISETP.NE.AND P0, PT, R13, R15, PT ;  /* 0x0000000f0d00720c */ /* 0x000fe20003f05270 */
[----:B------:R-:W-:Y:S02]  /*1210*/  IMAD.MOV.U32 R18, RZ, RZ, 0x0 ;  /* 0x00000000ff127424 */ /* 0x000fe400078e00ff */
[----:B------:R-:W-:-:S10]  /*1220*/  IMAD.MOV.U32 R19, RZ, RZ, -0x80000 ;  /* 0xfff80000ff137424 */ /* 0x000fd400078e00ff */
[----:B------:R-:W-:Y:S05]  /*1230*/  @!P0 BRA `(.L_x_8) ;  /* 0x0000000000348947 */ /* 0x000fea0003800000 */
[----:B------:R-:W-:Y:S02]  /*1240*/  ISETP.NE.AND P0, PT, R13, 0x7ff00000, PT ;  /* 0x7ff000000d00780c */ /* 0x000fe40003f05270 */
[----:B------:R-:W-:Y:S02]  /*1250*/  LOP3.LUT R19, R3, 0x80000000, R7, 0x48, !PT ;  /* 0x8000000003137812 */ /* 0x000fe400078e4807 */
[----:B------:R-:W-:-:S13]  /*1260*/  ISETP.EQ.OR P0, PT, R15, RZ, !P0 ;  /* 0x000000ff0f00720c */ /* 0x000fda0004702670 */
[----:B------:R-:W-:Y:S01]  /*1270*/  @P0 LOP3.LUT R2, R19, 0x7ff00000, RZ, 0xfc, !PT ;  /* 0x7ff0000013020812 */ /* 0x000fe200078efcff */
[----:B------:R-:W-:Y:S02]  /*1280*/  @!P0 IMAD.MOV.U32 R18, RZ, RZ, RZ ;  /* 0x000000ffff128224 */ /* 0x000fe400078e00ff */
[----:B------:R-:W-:Y:S02]  /*1290*/  @P0 IMAD.MOV.U32 R18, RZ, RZ, RZ ;  /* 0x000000ffff120224 */ /* 0x000fe400078e00ff */
[----:B------:R-:W-:Y:S01]  /*12a0*/  @P0 IMAD.MOV.U32 R19, RZ, RZ, R2 ;  /* 0x000000ffff130224 */ /* 0x000fe200078e0002 */
[----:B------:R-:W-:Y:S06]  /*12b0*/  BRA `(.L_x_8) ;  /* 0x0000000000147947 */ /* 0x000fec0003800000 */
.L_x_10:
[----:B------:R-:W-:Y:S01]  /*12c0*/  LOP3.LUT R19, R7, 0x80000, RZ, 0xfc, !PT ;  /* 0x0008000007137812 */ /* 0x000fe200078efcff */
[----:B------:R-:W-:Y:S01]  /*12d0*/  IMAD.MOV.U32 R18, RZ, RZ, R6 ;  /* 0x000000ffff127224 */ /* 0x000fe200078e0006 */
[----:B------:R-:W-:Y:S06]  /*12e0*/  BRA `(.L_x_8) ;  /* 0x0000000000087947 */ /* 0x000fec0003800000 */
.L_x_9:
[----:B------:R-:W-:Y:S01]  /*12f0*/  LOP3.LUT R19, R3, 0x80000, RZ, 0xfc, !PT ;  /* 0x0008000003137812 */ /* 0x000fe200078efcff */
[----:B------:R-:W-:-:S07]  /*1300*/  IMAD.MOV.U32 R18, RZ, RZ, R2 ;  /* 0x000000ffff127224 */ /* 0x000fce00078e0002 */
.L_x_8:
[----:B------:R-:W-:Y:S02]  /*1310*/  IMAD.MOV.U32 R2, RZ, RZ, R0 ;  /* 0x000000ffff027224 */ /* 0x000fe400078e0000 */
[----:B------:R-:W-:-:S04]  /*1320*/  IMAD.MOV.U32 R3, RZ, RZ, 0x0 ;  /* 0x00000000ff037424 */ /* 0x000fc800078e00ff */
[----:B------:R-:W-:Y:S05]  /*1330*/  RET.REL.NODEC R2 `(_Z14fft1DColKernelPfS_S_ii) ;  /* 0xffffffec02307950 */ /* 0x000fea0003c3ffff */
.L_x_11:
[----:B------:R-:W-:-:S00]  /*1340*/  BRA `(.L_x_11) ;  /* 0xfffffffc00fc7947 */ /* 0x000fc0000383ffff */
[----:B------:R-:W-:-:S00]  /*1350*/  NOP ;  /* 0x0000000000007918 */ /* 0x000fc00000000000 */
        /* <DEDUP_REMOVED lines=10> */
.L_x_25:


//--------------------- .text._Z14fft1DRowKernelPfS_S_ii --------------------------
	.section	.text._Z14fft1DRowKernelPfS_S_ii,"ax",@progbits
	.align	128
        .global         _Z14fft1DRowKernelPfS_S_ii
        .type           _Z14fft1DRowKernelPfS_S_ii,@function
        .size           _Z14fft1DRowKernelPfS_S_ii,(.L_x_26 - _Z14fft1DRowKernelPfS_S_ii)
        .other          _Z14fft1DRowKernelPfS_S_ii,@"STO_CUDA_ENTRY STV_DEFAULT"
_Z14fft1DRowKernelPfS_S_ii:
.text._Z14fft1DRowKernelPfS_S_ii:
        /* <DEDUP_REMOVED lines=21> */
[----:B------:R-:W-:Y:S01]  /*0150*/  UISETP.GE.AND UP0, UPT, UR10, 0x1, UPT ;  /* 0x000000010a00788c */ /* 0x000fe2000bf06270 */
[----:B------:R-:W-:Y:S02]  /*0160*/  IMAD.MOV.U32 R9, RZ, RZ, RZ ;  /* 0x000000ffff097224 */ /* 0x000fe400078e00ff */
[----:B------:R-:W-:Y:S01]  /*0170*/  IMAD.MOV.U32 R12, RZ, RZ, RZ ;  /* 0x000000ffff0c7224 */ /* 0x000fe200078e00ff */
[----:B0-----:R-:W-:-:S06]  /*0180*/  ULEA UR4, UR5, UR4, 0x18 ;  /* 0x0000000405047291 */ /* 0x001fcc000f8ec0ff */
[----:B------:R-:W-:-:S05]  /*0190*/  LEA R13, R13, UR4, 0x2 ;  /* 0x000000040d0d7c11 */ /* 0x000fca000f8e10ff */
[----:B--2---:R0:W-:Y:S01]  /*01a0*/  STS [R13], R2 ;  /* 0x000000020d007388 */ /* 0x0041e20000000800 */
[----:B------:R-:W-:Y:S06]  /*01b0*/  BAR.SYNC.DEFER_BLOCKING 0x0 ;  /* 0x0000000000007b1d */ /* 0x000fec0000010000 */
[----:B------:R-:W-:Y:S05]  /*01c0*/  BRA.U !UP0, `(.L_x_12) ;  /* 0x0000000908e07547 */ /* 0x000fea000b800000 */
[----:B0-----:R-:W0:Y:S01]  /*01d0*/  LDS R13, [R13] ;  /* 0x000000000d0d7984 */ /* 0x001e220000000800 */
[----:B------:R-:W1:Y:S01]  /*01e0*/  I2F.F64.U32 R6, UR10 ;  /* 0x0000000a00067d12 */ /* 0x000e620008201800 */
[----:B------:R-:W-:Y:S01]  /*01f0*/  IMAD.MOV.U32 R12, RZ, RZ, RZ ;  /* 0x000000ffff0c7224 */ /* 0x000fe200078e00ff */
[----:B------:R-:W-:Y:S01]  /*0200*/  UMOV UR4, URZ ;  /* 0x000000ff00047c82 */ /* 0x000fe20008000000 */
[----:B------:R-:W-:-:S07]  /*0210*/  IMAD.MOV.U32 R9, RZ, RZ, RZ ;  /* 0x000000ffff097224 */ /* 0x000fce00078e00ff */
.L_x_18:
[----:B-1----:R-:W1:Y:S01]  /*0220*/  MUFU.RCP64H R3, R7 ;  /* 0x0000000700037308 */ /* 0x002e620000001800 */
[----:B------:R-:W-:Y:S01]  /*0230*/  IMAD.MOV.U32 R2, RZ, RZ, 0x1 ;  /* 0x00000001ff027424 */ /* 0x000fe200078e00ff */
[----:B------:R-:W-:Y:S01]  /*0240*/  UMOV UR8, 0x54442d18 ;  /* 0x54442d1800087882 */ /* 0x000fe20000000000 */
[----:B------:R-:W-:-:S05]  /*0250*/  UMOV UR9, 0x401921fb ;  /* 0x401921fb00097882 */ /* 0x000fca0000000000 */
[----:B------:R-:W2:Y:S01]  /*0260*/  I2F.F64.U32 R14, UR4 ;  /* 0x00000004000e7d12 */ /* 0x000ea20008201800 */
[----:B-1----:R-:W-:Y:S02]  /*0270*/  DFMA R10, -R6, R2, 1 ;  /* 0x3ff00000060a742b */ /* 0x002fe40000000102 */
[----:B--2---:R-:W-:-:S06]  /*0280*/  DMUL R14, R14, -UR8 ;  /* 0x800000080e0e7c28 */ /* 0x004fcc0008000000 */
        /* <DEDUP_REMOVED lines=12> */
[----:B0-----:R-:W-:Y:S05]  /*0350*/  CALL.REL.NOINC `($__internal_1_$__cuda_sm20_div_rn_f64_full) ;  /* 0x0000000800987944 */ /* 0x001fea0003c00000 */
[----:B------:R-:W-:Y:S02]  /*0360*/  IMAD.MOV.U32 R2, RZ, RZ, R16 ;  /* 0x000000ffff027224 */ /* 0x000fe400078e0010 */
[----:B------:R-:W-:-:S07]  /*0370*/  IMAD.MOV.U32 R3, RZ, RZ, R17 ;  /* 0x000000ffff037224 */ /* 0x000fce00078e0011 */
.L_x_13:
[----:B------:R-:W1:Y:S02]  /*0380*/  F2F.F32.F64 R15, R2 ;  /* 0x00000002000f7310 */ /* 0x000e640000301000 */
[C---:B-1----:R-:W-:Y:S01]  /*0390*/  FMUL R0, R15.reuse, 0.63661974668502807617 ;  /* 0x3f22f9830f007820 */ /* 0x042fe20000400000 */
[----:B------:R-:W-:-:S05]  /*03a0*/  FSETP.GE.AND P0, PT, |R15|, 105615, PT ;  /* 0x47ce47800f00780b */ /* 0x000fca0003f06200 */
[----:B------:R-:W1:Y:S02]  /*03b0*/  F2I.NTZ R0, R0 ;  /* 0x0000000000007305 */ /* 0x000e640000203100 */
[----:B-1----:R-:W-:Y:S01]  /*03c0*/  I2FP.F32.S32 R18, R0 ;  /* 0x0000000000127245 */ /* 0x002fe20000201400 */
        /* <DEDUP_REMOVED lines=11> */
[----:B------:R-:W1:Y:S01]  /*0480*/  LDCU.64 UR8, c[0x4][URZ] ;  /* 0x01000000ff0877ac */ /* 0x000e620008000a00 */
[----:B------:R-:W-:Y:S02]  /*0490*/  IMAD.MOV.U32 R8, RZ, RZ, RZ ;  /* 0x000000ffff087224 */ /* 0x000fe400078e00ff */
[----:B------:R-:W-:Y:S01]  /*04a0*/  IMAD.MOV.U32 R21, RZ, RZ, RZ ;  /* 0x000000ffff157224 */ /* 0x000fe200078e00ff */
[----:B------:R-:W-:Y:S01]  /*04b0*/  LOP3.LUT R23, R2, 0x80000000, RZ, 0xfc, !PT ;  /* 0x8000000002177812 */ /* 0x000fe200078efcff */
[----:B------:R-:W-:Y:S01]  /*04c0*/  IMAD.MOV.U32 R0, RZ, RZ, R1 ;  /* 0x000000ffff007224 */ /* 0x000fe200078e0001 */
[----:B------:R-:W-:-:S06]  /*04d0*/  UMOV UR5, URZ ;  /* 0x000000ff00057c82 */ /* 0x000fcc0008000000 */
.L_x_15:
[----:B-1----:R-:W-:Y:S02]  /*04e0*/  IMAD.U32 R10, RZ, RZ, UR8 ;  /* 0x00000008ff0a7e24 */ /* 0x002fe4000f8e00ff */
[----:B------:R-:W-:-:S05]  /*04f0*/  IMAD.U32 R11, RZ, RZ, UR9 ;  /* 0x00000009ff0b7e24 */ /* 0x000fca000f8e00ff */
[----:B------:R-:W2:Y:S01]  /*0500*/  LDG.E.CONSTANT R2, desc[UR6][R10.64] ;  /* 0x000000060a027981 */ /* 0x000ea2000c1e9900 */
[----:B------:R-:W-:Y:S02]  /*0510*/  UIADD3 UR8, UP0, UPT, UR8, 0x4, URZ ;  /* 0x0000000408087890 */ /* 0x000fe4000ff1e0ff */
[----:B------:R-:W-:Y:S02]  /*0520*/  UIADD3 UR5, UPT, UPT, UR5, 0x1, URZ ;  /* 0x0000000105057890 */ /* 0x000fe4000fffe0ff */
[----:B------:R-:W-:Y:S02]  /*0530*/  UIADD3.X UR9, UPT, UPT, URZ, UR9, URZ, UP0, !UPT ;  /* 0x00000009ff097290 */ /* 0x000fe400087fe4ff */
[----:B------:R-:W-:Y:S01]  /*0540*/  UISETP.NE.AND UP0, UPT, UR5, 0x6, UPT ;  /* 0x000000060500788c */ /* 0x000fe2000bf05270 */
[----:B--2---:R-:W-:-:S03]  /*0550*/  IMAD.WIDE.U32 R2, R2, R23, RZ ;  /* 0x0000001702027225 */ /* 0x004fc600078e00ff */
[----:B------:R-:W-:-:S05]  /*0560*/  IADD3 R17, P0, PT, R2, R8, RZ ;  /* 0x0000000802117210 */ /* 0x000fca0007f1e0ff */
[----:B------:R1:W-:Y:S01]  /*0570*/  STL [R0], R17 ;  /* 0x0000001100007387 */ /* 0x0003e20000100800 */
[----:B------:R-:W-:Y:S02]  /*0580*/  IMAD.X R8, R3, 0x1, R21, P0 ;  /* 0x0000000103087824 */ /* 0x000fe400000e0615 */
[----:B-1----:R-:W-:Y:S01]  /*0590*/  VIADD R0, R0, 0x4 ;  /* 0x0000000400007836 */ /* 0x002fe20000000000 */
        /* <DEDUP_REMOVED lines=13> */
[----:B------:R-:W-:-:S02]  /*0670*/  UMOV UR9, 0x3bf921fb ;  /* 0x3bf921fb00097882 */ /* 0x000fc40000000000 */
[-C--:B--2---:R-:W-:Y:S02]  /*0680*/  @P0 SHF.L.W.U32.HI R0, R3, R4.reuse, R0 ;  /* 0x0000000403000219 */ /* 0x084fe40000010e00 */
[----:B---3--:R-:W-:Y:S02]  /*0690*/  @P0 SHF.L.W.U32.HI R3, R2, R4, R3 ;  /* 0x0000000402030219 */ /* 0x008fe40000010e03 */
        /* <DEDUP_REMOVED lines=8> */
[----:B------:R-:W2:Y:S01]  /*0720*/  I2F.F64.S64 R10, R10 ;  /* 0x0000000a000a7312 */ /* 0x000ea20000301c00 */
[----:B------:R-:W-:Y:S02]  /*0730*/  LEA.HI R0, R2, R3, RZ, 0x1 ;  /* 0x0000000302007211 */ /* 0x000fe400078f08ff */
[----:B------:R-:W-:-:S03]  /*0740*/  ISETP.GE.AND P1, PT, R4, RZ, PT ;  /* 0x000000ff0400720c */ /* 0x000fc60003f26270 */
[----:B------:R-:W-:-:S04]  /*0750*/  IMAD.MOV R2, RZ, RZ, -R0 ;  /* 0x000000ffff027224 */ /* 0x000fc800078e0a00 */
[----:B------:R-:W-:Y:S01]  /*0760*/  @!P0 IMAD.MOV.U32 R0, RZ, RZ, R2 ;  /* 0x000000ffff008224 */ /* 0x000fe200078e0002 */
[----:B--2---:R-:W-:-:S10]  /*0770*/  DMUL R16, R10, UR8 ;  /* 0x000000080a107c28 */ /* 0x004fd40008000000 */
[----:B------:R-:W2:Y:S02]  /*0780*/  F2F.F32.F64 R16, R16 ;  /* 0x0000001000107310 */ /* 0x000ea40000301000 */
[----:B-12---:R-:W-:-:S07]  /*0790*/  FSEL R4, -R16, R16, !P1 ;  /* 0x0000001010047208 */ /* 0x006fce0004800100 */
.L_x_14:
        /* <DEDUP_REMOVED lines=12> */
[----:B------:R-:W-:Y:S01]  /*0860*/  FFMA R2, R3, R2, R8 ;  /* 0x0000000203027223 */ /* 0x000fe20000000008 */
[----:B------:R-:W-:Y:S02]  /*0870*/  FSEL R21, -R17, -0.4999999701976776123, !P1 ;  /* 0xbeffffff11157808 */ /* 0x000fe40004800100 */
[----:B------:R-:W-:Y:S01]  /*0880*/  FSETP.GE.AND P1, PT, |R15|, 105615, PT ;  /* 0x47ce47800f00780b */ /* 0x000fe20003f26200 */
[C---:B------:R-:W-:Y:S02]  /*0890*/  FFMA R11, R3.reuse, R0, RZ ;  /* 0x00000000030b7223 */ /* 0x040fe400000000ff */
[----:B------:R-:W-:-:S04]  /*08a0*/  FFMA R2, R3, R2, R21 ;  /* 0x0000000203027223 */ /* 0x000fc80000000015 */
[----:B------:R-:W-:-:S04]  /*08b0*/  FFMA R0, R11, R2, R0 ;  /* 0x000000020b007223 */ /* 0x000fc80000000000 */
[----:B------:R-:W-:-:S04]  /*08c0*/  @P0 FADD R0, RZ, -R0 ;  /* 0x80000000ff000221 */ /* 0x000fc80000000000 */
[----:B0-----:R-:W-:Y:S01]  /*08d0*/  FFMA R9, R13, R0, R9 ;  /* 0x000000000d097223 */ /* 0x001fe20000000009 */
        /* <DEDUP_REMOVED lines=11> */
.L_x_17:
        /* <DEDUP_REMOVED lines=41> */
.L_x_16:
        /* <DEDUP_REMOVED lines=19> */
.L_x_12:
[----:B0-----:R-:W0:Y:S08]  /*0d50*/  LDC.64 R2, c[0x0][0x388] ;  /* 0x0000e200ff027b82 */ /* 0x001e300000000a00 */
[----:B------:R-:W1:Y:S01]  /*0d60*/  LDC.64 R6, c[0x0][0x390] ;  /* 0x0000e400ff067b82 */ /* 0x000e620000000a00 */
[----:B0-----:R-:W-:-:S05]  /*0d70*/  IMAD.WIDE R2, R5, 0x4, R2 ;  /* 0x0000000405027825 */ /* 0x001fca00078e0202 */
[----:B------:R-:W-:Y:S01]  /*0d80*/  STG.E desc[UR6][R2.64], R9 ;  /* 0x0000000902007986 */ /* 0x000fe2000c101906 */
[----:B-1----:R-:W-:-:S05]  /*0d90*/  IMAD.WIDE R4, R5, 0x4, R6 ;  /* 0x0000000405047825 */ /* 0x002fca00078e0206 */
[----:B------:R-:W-:Y:S01]  /*0da0*/  STG.E desc[UR6][R4.64], R12 ;  /* 0x0000000c04007986 */ /* 0x000fe2000c101906 */
[----:B------:R-:W-:Y:S05]  /*0db0*/  EXIT ;  /* 0x000000000000794d */ /* 0x000fea0003800000 */
        .weak           $__internal_1_$__cuda_sm20_div_rn_f64_full
        .type           $__internal_1_$__cuda_sm20_div_rn_f64_full,@function
        .size           $__internal_1_$__cuda_sm20_div_rn_f64_full,(.L_x_26 - $__internal_1_$__cuda_sm20_div_rn_f64_full)
$__internal_1_$__cuda_sm20_div_rn_f64_full:
        /* <DEDUP_REMOVED lines=32> */
.L_x_19:
[----:B------:R-:W-:Y:S01]  /*0fc0*/  IMAD.MOV.U32 R23, RZ, RZ, R21 ;  /* 0x000000ffff177224 */ /* 0x000fe200078e0015 */
[----:B------:R-:W-:Y:S01]  /*0fd0*/  @!P0 LOP3.LUT R23, R11, 0x7ff00000, RZ, 0xc0, !PT ;  /* 0x7ff000000b178812 */ /* 0x000fe200078ec0ff */
[----:B------:R-:W-:Y:S01]  /*0fe0*/  VIADD R24, R22, 0xffffffff ;  /* 0xffffffff16187836 */ /* 0x000fe20000000000 */
[----:B------:R-:W-:-:S04]  /*0ff0*/  DMUL R18, R16, R14 ;  /* 0x0000000e10127228 */ /* 0x000fc80000000000 */
[----:B------:R-:W-:Y:S01]  /*1000*/  ISETP.GT.U32.AND P0, PT, R24, 0x7feffffe, PT ;  /* 0x7feffffe1800780c */ /* 0x000fe20003f04070 */
[----:B------:R-:W-:-:S03]  /*1010*/  VIADD R24, R23, 0xffffffff ;  /* 0xffffffff17187836 */ /* 0x000fc60000000000 */
[----:B------:R-:W-:Y:S02]  /*1020*/  DFMA R20, R18, -R10, R14 ;  /* 0x8000000a1214722b */ /* 0x000fe4000000000e */
[----:B------:R-:W-:-:S06]  /*1030*/  ISETP.GT.U32.OR P0, PT, R24, 0x7feffffe, P0 ;  /* 0x7feffffe1800780c */ /* 0x000fcc0000704470 */
[----:B------:R-:W-:-:S07]  /*1040*/  DFMA R20, R16, R20, R18 ;  /* 0x000000141014722b */ /* 0x000fce0000000012 */
        /* <DEDUP_REMOVED lines=28> */
.L_x_20:
        /* <DEDUP_REMOVED lines=16> */
.L_x_23:
[----:B------:R-:W-:Y:S01]  /*1310*/  LOP3.LUT R17, R7, 0x80000, RZ, 0xfc, !PT ;  /* 0x0008000007117812 */ /* 0x000fe200078efcff */
[----:B------:R-:W-:Y:S01]  /*1320*/  IMAD.MOV.U32 R16, RZ, RZ, R6 ;  /* 0x000000ffff107224 */ /* 0x000fe200078e0006 */
[----:B------:R-:W-:Y:S06]  /*1330*/  BRA `(.L_x_21) ;  /* 0x0000000000087947 */ /* 0x000fec0003800000 */
.L_x_22:
[----:B------:R-:W-:Y:S01]  /*1340*/  LOP3.LUT R17, R3, 0x80000, RZ, 0xfc, !PT ;  /* 0x0008000003117812 */ /* 0x000fe200078efcff */
[----:B------:R-:W-:-:S07]  /*1350*/  IMAD.MOV.U32 R16, RZ, RZ, R2 ;  /* 0x000000ffff107224 */ /* 0x000fce00078e0002 */
.L_x_21:
[----:B------:R-:W-:Y:S02]  /*1360*/  IMAD.MOV.U32 R2, RZ, RZ, R0 ;  /* 0x000000ffff027224 */ /* 0x000fe400078e0000 */
[----:B------:R-:W-:-:S04]  /*1370*/  IMAD.MOV.U32 R3, RZ, RZ, 0x0 ;  /* 0x00000000ff037424 */ /* 0x000fc800078e00ff */
[----:B------:R-:W-:Y:S05]  /*1380*/  RET.REL.NODEC R2 `(_Z14fft1DRowKernelPfS_S_ii) ;  /* 0xffffffec021c7950 */ /* 0x000fea0003c3ffff */
.L_x_24:
        /* <DEDUP_REMOVED lines=15> */
.L_x_26:


//--------------------- .nv.global.init           --------------------------
	.section	.nv.global.init,"aw",@progbits
	.align	4
.nv.global.init:
	.type		__cudart_i2opi_f,@object
	.size		__cudart_i2opi_f,(.L_0 - __cudart_i2opi_f)
__cudart_i2opi_f:
        /*0000*/ 	.byte	0x41, 0x90, 0x43, 0x3c, 0x99, 0x95, 0x62, 0xdb, 0xc0, 0xdd, 0x34, 0xf5, 0xd1, 0x57, 0x27, 0xfc
        /*0010*/ 	.byte	0x29, 0x15, 0x44, 0x4e, 0x6e, 0x83, 0xf9, 0xa2
.L_0:


//--------------------- .nv.shared._Z14fft1DColKernelPfS_S_ii --------------------------
	.section	.nv.shared._Z14fft1DColKernelPfS_S_ii,"aw",@nobits
	.sectionflags	@""
	.align	16
	.zero		1024


//--------------------- .nv.shared.reserved.0     --------------------------
	.section	.nv.shared.reserved.0,"aw",@nobits
	.weak		__nv_reservedSMEM_offset_0_alias
	.size		__nv_reservedSMEM_offset_0_alias, 0, 64
	.other		__nv_reservedSMEM_offset_0_alias,@"STO_CUDA_RESERVED_SHARED STV_DEFAULT"
__nv_reservedSMEM_offset_0_alias:
	.zero		0
	.zero		64


//--------------------- .nv.shared._Z14fft1DRowKernelPfS_S_ii --------------------------
	.section	.nv.shared._Z14fft1DRowKernelPfS_S_ii,"aw",@nobits
	.sectionflags	@""
	.align	16
	.zero		1024


//--------------------- .nv.constant0._Z14fft1DColKernelPfS_S_ii --------------------------
	.section	.nv.constant0._Z14fft1DColKernelPfS_S_ii,"a",@progbits
	.sectionflags	@""
	.align	4
.nv.constant0._Z14fft1DColKernelPfS_S_ii:
	.zero		928


//--------------------- .nv.constant0._Z14fft1DRowKernelPfS_S_ii --------------------------
	.section	.nv.constant0._Z14fft1DRowKernelPfS_S_ii,"a",@progbits
	.sectionflags	@""
	.align	4
.nv.constant0._Z14fft1DRowKernelPfS_S_ii:
	.zero		928


//--------------------- SYMBOLS --------------------------

	.type		.nv.reservedSmem.offset0,@object
	.size		.nv.reservedSmem.offset0,0x4
	.type		.nv.reservedSmem.cap,@object
	.size		.nv.reservedSmem.cap,0x4
